	.target	sm_103a

	.elftype	@"ET_EXEC"


//--------------------- .note.nv.tkinfo           --------------------------
	.section	.note.nv.tkinfo,"",@"SHT_NOTE"
	.sectionflags	@"SHF_NOTE_NV_TKINFO"
	.tkinfo
        /*0018*/ 	.word	0x00000002
        /*0030*/ 	.string	""
        /*0030*/ 	.string	"ptxas"
        /*0030*/ 	.string	"Cuda compilation tools, release 13.0, V13.0.88"
        /*0030*/ 	.string	"Build cuda_13.0.r13.0/compiler.36424714_0"
        /*0030*/ 	.string	"-arch sm_103a -m 64 "



//--------------------- .note.nv.cuinfo           --------------------------
	.section	.note.nv.cuinfo,"",@"SHT_NOTE"
	.sectionflags	@"SHF_NOTE_NV_CUINFO"
        /*0018*/ 	.short	0x0002
        /*001a*/ 	.short	0x0067
        /*001c*/ 	.short	0x0082
	.zero		2


//--------------------- .nv.info                  --------------------------
	.section	.nv.info,"",@"SHT_CUDA_INFO"
	.align	4


	//----- nvinfo : EIATTR_REGCOUNT
	.align		4
        /*0000*/ 	.byte	0x04, 0x2f
        /*0002*/ 	.short	(.L_12 - .L_11)
	.align		4
.L_11:
        /*0004*/ 	.word	index@(_ZN7cutlass13device_kernelIN5flash11enable_sm90INS1_16FlashAttnFwdSm90INS1_25CollectiveMainloopFwdSm90ILi2EN4cute5tupleIJNS5_1CILi1EEES8_S8_EEENS6_IJNS7_ILi192EEENS7_ILi128EEENS7_ILi96EEEEEELi96ENS_6half_tEfNS_4arch4Sm90ELb1ELb0ELb1ELb1ELb1ELb1ELb0ELb0ELb1ELb1ELb1ELb0EEENS1_21CollectiveEpilogueFwdINS6_IJSA_SC_SB_EEES9_SE_SG_Li384ELb1ELb1ELb1ELb0EEENS1_36VarlenDynamicPersistentTileSchedulerILi192ELi128ELi384ELi128ELb1ELb1ELb1ELb1ELb1ELb1EEEEEEEEEvNT_6ParamsE)
        /*0008*/ 	.word	0x00000004


	//----- nvinfo : EIATTR_FRAME_SIZE
	.align		4
.L_12:
        /*000c*/ 	.byte	0x04, 0x11
        /*000e*/ 	.short	(.L_14 - .L_13)
	.align		4
.L_13:
        /*0010*/ 	.word	index@(_ZN7cutlass13device_kernelIN5flash11enable_sm90INS1_16FlashAttnFwdSm90INS1_25CollectiveMainloopFwdSm90ILi2EN4cute5tupleIJNS5_1CILi1EEES8_S8_EEENS6_IJNS7_ILi192EEENS7_ILi128EEENS7_ILi96EEEEEELi96ENS_6half_tEfNS_4arch4Sm90ELb1ELb0ELb1ELb1ELb1ELb1ELb0ELb0ELb1ELb1ELb1ELb0EEENS1_21CollectiveEpilogueFwdINS6_IJSA_SC_SB_EEES9_SE_SG_Li384ELb1ELb1ELb1ELb0EEENS1_36VarlenDynamicPersistentTileSchedulerILi192ELi128ELi384ELi128ELb1ELb1ELb1ELb1ELb1ELb1EEEEEEEEEvNT_6ParamsE)
        /*0014*/ 	.word	0x00000000


	//----- nvinfo : EIATTR_REGCOUNT
	.align		4
.L_14:
        /*0018*/ 	.byte	0x04, 0x2f
        /*001a*/ 	.short	(.L_16 - .L_15)
	.align		4
.L_15:
        /*001c*/ 	.word	index@(_ZN7cutlass13device_kernelIN5flash11enable_sm90INS1_16FlashAttnFwdSm90INS1_25CollectiveMainloopFwdSm90ILi2EN4cute5tupleIJNS5_1CILi1EEES8_S8_EEENS6_IJNS7_ILi192EEENS7_ILi128EEENS7_ILi96EEEEEELi96ENS_6half_tEfNS_4arch4Sm90ELb1ELb0ELb1ELb1ELb1ELb0ELb0ELb0ELb1ELb1ELb1ELb0EEENS1_21CollectiveEpilogueFwdINS6_IJSA_SC_SB_EEES9_SE_SG_Li384ELb1ELb1ELb1ELb0EEENS1_36VarlenDynamicPersistentTileSchedulerILi192ELi128ELi384ELi128ELb1ELb1ELb1ELb1ELb1ELb1EEEEEEEEEvNT_6ParamsE)
        /*0020*/ 	.word	0x00000004


	//----- nvinfo : EIATTR_FRAME_SIZE
	.align		4
.L_16:
        /*0024*/ 	.byte	0x04, 0x11
        /*0026*/ 	.short	(.L_18 - .L_17)
	.align		4
.L_17:
        /*0028*/ 	.word	index@(_ZN7cutlass13device_kernelIN5flash11enable_sm90INS1_16FlashAttnFwdSm90INS1_25CollectiveMainloopFwdSm90ILi2EN4cute5tupleIJNS5_1CILi1EEES8_S8_EEENS6_IJNS7_ILi192EEENS7_ILi128EEENS7_ILi96EEEEEELi96ENS_6half_tEfNS_4arch4Sm90ELb1ELb0ELb1ELb1ELb1ELb0ELb0ELb0ELb1ELb1ELb1ELb0EEENS1_21CollectiveEpilogueFwdINS6_IJSA_SC_SB_EEES9_SE_SG_Li384ELb1ELb1ELb1ELb0EEENS1_36VarlenDynamicPersistentTileSchedulerILi192ELi128ELi384ELi128ELb1ELb1ELb1ELb1ELb1ELb1EEEEEEEEEvNT_6ParamsE)
        /*002c*/ 	.word	0x00000000


	//----- nvinfo : EIATTR_REGCOUNT
	.align		4
.L_18:
        /*0030*/ 	.byte	0x04, 0x2f
        /*0032*/ 	.short	(.L_20 - .L_19)
	.align		4
.L_19:
        /*0034*/ 	.word	index@(_ZN7cutlass13device_kernelIN5flash11enable_sm90INS1_16FlashAttnFwdSm90INS1_25CollectiveMainloopFwdSm90ILi2EN4cute5tupleIJNS5_1CILi1EEES8_S8_EEENS6_IJNS7_ILi192EEENS7_ILi128EEENS7_ILi96EEEEEELi96ENS_6half_tEfNS_4arch4Sm90ELb1ELb0ELb1ELb0ELb1ELb0ELb0ELb0ELb1ELb1ELb1ELb0EEENS1_21CollectiveEpilogueFwdINS6_IJSA_SC_SB_EEES9_SE_SG_Li384ELb0ELb1ELb1ELb0EEENS1_19SingleTileSchedulerILb0ELb1ELb1ELi192EEEEEEEEEvNT_6ParamsE)
        /*0038*/ 	.word	0x00000004


	//----- nvinfo : EIATTR_FRAME_SIZE
	.align		4
.L_20:
        /*003c*/ 	.byte	0x04, 0x11
        /*003e*/ 	.short	(.L_22 - .L_21)
	.align		4
.L_21:
        /*0040*/ 	.word	index@(_ZN7cutlass13device_kernelIN5flash11enable_sm90INS1_16FlashAttnFwdSm90INS1_25CollectiveMainloopFwdSm90ILi2EN4cute5tupleIJNS5_1CILi1EEES8_S8_EEENS6_IJNS7_ILi192EEENS7_ILi128EEENS7_ILi96EEEEEELi96ENS_6half_tEfNS_4arch4Sm90ELb1ELb0ELb1ELb0ELb1ELb0ELb0ELb0ELb1ELb1ELb1ELb0EEENS1_21CollectiveEpilogueFwdINS6_IJSA_SC_SB_EEES9_SE_SG_Li384ELb0ELb1ELb1ELb0EEENS1_19SingleTileSchedulerILb0ELb1ELb1ELi192EEEEEEEEEvNT_6ParamsE)
        /*0044*/ 	.word	0x00000000


	//----- nvinfo : EIATTR_REGCOUNT
	.align		4
.L_22:
        /*0048*/ 	.byte	0x04, 0x2f
        /*004a*/ 	.short	(.L_24 - .L_23)
	.align		4
.L_23:
        /*004c*/ 	.word	index@(_ZN7cutlass13device_kernelIN5flash11enable_sm90INS1_16FlashAttnFwdSm90INS1_25CollectiveMainloopFwdSm90ILi2EN4cute5tupleIJNS5_1CILi1EEES8_S8_EEENS6_IJNS7_ILi192EEENS7_ILi128EEENS7_ILi96EEEEEELi96ENS_6half_tEfNS_4arch4Sm90ELb0ELb1ELb1ELb1ELb1ELb1ELb0ELb0ELb1ELb1ELb1ELb0EEENS1_21CollectiveEpilogueFwdINS6_IJSA_SC_SB_EEES9_SE_SG_Li384ELb1ELb1ELb1ELb0EEENS1_36VarlenDynamicPersistentTileSchedulerILi192ELi128ELi384ELi128ELb1ELb1ELb1ELb1ELb0ELb1EEEEEEEEEvNT_6ParamsE)
        /*0050*/ 	.word	0x00000004


	//----- nvinfo : EIATTR_FRAME_SIZE
	.align		4
.L_24:
        /*0054*/ 	.byte	0x04, 0x11
        /*0056*/ 	.short	(.L_26 - .L_25)
	.align		4
.L_25:
        /*0058*/ 	.word	index@(_ZN7cutlass13device_kernelIN5flash11enable_sm90INS1_16FlashAttnFwdSm90INS1_25CollectiveMainloopFwdSm90ILi2EN4cute5tupleIJNS5_1CILi1EEES8_S8_EEENS6_IJNS7_ILi192EEENS7_ILi128EEENS7_ILi96EEEEEELi96ENS_6half_tEfNS_4arch4Sm90ELb0ELb1ELb1ELb1ELb1ELb1ELb0ELb0ELb1ELb1ELb1ELb0EEENS1_21CollectiveEpilogueFwdINS6_IJSA_SC_SB_EEES9_SE_SG_Li384ELb1ELb1ELb1ELb0EEENS1_36VarlenDynamicPersistentTileSchedulerILi192ELi128ELi384ELi128ELb1ELb1ELb1ELb1ELb0ELb1EEEEEEEEEvNT_6ParamsE)
        /*005c*/ 	.word	0x00000000


	//----- nvinfo : EIATTR_REGCOUNT
	.align		4
.L_26:
        /*0060*/ 	.byte	0x04, 0x2f
        /*0062*/ 	.short	(.L_28 - .L_27)
	.align		4
.L_27:
        /*0064*/ 	.word	index@(_ZN7cutlass13device_kernelIN5flash11enable_sm90INS1_16FlashAttnFwdSm90INS1_25CollectiveMainloopFwdSm90ILi2EN4cute5tupleIJNS5_1CILi1EEES8_S8_EEENS6_IJNS7_ILi192EEENS7_ILi128EEENS7_ILi96EEEEEELi96ENS_6half_tEfNS_4arch4Sm90ELb0ELb1ELb1ELb1ELb1ELb0ELb0ELb0ELb1ELb1ELb1ELb0EEENS1_21CollectiveEpilogueFwdINS6_IJSA_SC_SB_EEES9_SE_SG_Li384ELb1ELb1ELb1ELb0EEENS1_36VarlenDynamicPersistentTileSchedulerILi192ELi128ELi384ELi128ELb1ELb1ELb1ELb1ELb0ELb1EEEEEEEEEvNT_6ParamsE)
        /*0068*/ 	.word	0x00000004


	//----- nvinfo : EIATTR_FRAME_SIZE
	.align		4
.L_28:
        /*006c*/ 	.byte	0x04, 0x11
        /*006e*/ 	.short	(.L_30 - .L_29)
	.align		4
.L_29:
        /*0070*/ 	.word	index@(_ZN7cutlass13device_kernelIN5flash11enable_sm90INS1_16FlashAttnFwdSm90INS1_25CollectiveMainloopFwdSm90ILi2EN4cute5tupleIJNS5_1CILi1EEES8_S8_EEENS6_IJNS7_ILi192EEENS7_ILi128EEENS7_ILi96EEEEEELi96ENS_6half_tEfNS_4arch4Sm90ELb0ELb1ELb1ELb1ELb1ELb0ELb0ELb0ELb1ELb1ELb1ELb0EEENS1_21CollectiveEpilogueFwdINS6_IJSA_SC_SB_EEES9_SE_SG_Li384ELb1ELb1ELb1ELb0EEENS1_36VarlenDynamicPersistentTileSchedulerILi192ELi128ELi384ELi128ELb1ELb1ELb1ELb1ELb0ELb1EEEEEEEEEvNT_6ParamsE)
        /*0074*/ 	.word	0x00000000


	//----- nvinfo : EIATTR_REGCOUNT
	.align		4
.L_30:
        /*0078*/ 	.byte	0x04, 0x2f
        /*007a*/ 	.short	(.L_32 - .L_31)
	.align		4
.L_31:
        /*007c*/ 	.word	index@(_ZN7cutlass13device_kernelIN5flash11enable_sm90INS1_16FlashAttnFwdSm90INS1_25CollectiveMainloopFwdSm90ILi2EN4cute5tupleIJNS5_1CILi1EEES8_S8_EEENS6_IJNS7_ILi192EEENS7_ILi128EEENS7_ILi96EEEEEELi96ENS_6half_tEfNS_4arch4Sm90ELb0ELb1ELb1ELb0ELb1ELb0ELb0ELb0ELb1ELb1ELb1ELb0EEENS1_21CollectiveEpilogueFwdINS6_IJSA_SC_SB_EEES9_SE_SG_Li384ELb0ELb1ELb1ELb0EEENS1_19SingleTileSchedulerILb0ELb1ELb1ELi192EEEEEEEEEvNT_6ParamsE)
        /*0080*/ 	.word	0x00000004


	//----- nvinfo : EIATTR_FRAME_SIZE
	.align		4
.L_32:
        /*0084*/ 	.byte	0x04, 0x11
        /*0086*/ 	.short	(.L_34 - .L_33)
	.align		4
.L_33:
        /*0088*/ 	.word	index@(_ZN7cutlass13device_kernelIN5flash11enable_sm90INS1_16FlashAttnFwdSm90INS1_25CollectiveMainloopFwdSm90ILi2EN4cute5tupleIJNS5_1CILi1EEES8_S8_EEENS6_IJNS7_ILi192EEENS7_ILi128EEENS7_ILi96EEEEEELi96ENS_6half_tEfNS_4arch4Sm90ELb0ELb1ELb1ELb0ELb1ELb0ELb0ELb0ELb1ELb1ELb1ELb0EEENS1_21CollectiveEpilogueFwdINS6_IJSA_SC_SB_EEES9_SE_SG_Li384ELb0ELb1ELb1ELb0EEENS1_19SingleTileSchedulerILb0ELb1ELb1ELi192EEEEEEEEEvNT_6ParamsE)
        /*008c*/ 	.word	0x00000000


	//----- nvinfo : EIATTR_REGCOUNT
	.align		4
.L_34:
        /*0090*/ 	.byte	0x04, 0x2f
        /*0092*/ 	.short	(.L_36 - .L_35)
	.align		4
.L_35:
        /*0094*/ 	.word	index@(_ZN7cutlass13device_kernelIN5flash11enable_sm90INS1_16FlashAttnFwdSm90INS1_25CollectiveMainloopFwdSm90ILi2EN4cute5tupleIJNS5_1CILi1EEES8_S8_EEENS6_IJNS7_ILi192EEENS7_ILi128EEENS7_ILi96EEEEEELi96ENS_6half_tEfNS_4arch4Sm90ELb0ELb0ELb1ELb1ELb1ELb1ELb0ELb0ELb1ELb1ELb1ELb0EEENS1_21CollectiveEpilogueFwdINS6_IJSA_SC_SB_EEES9_SE_SG_Li384ELb1ELb1ELb1ELb0EEENS1_36VarlenDynamicPersistentTileSchedulerILi192ELi128ELi384ELi128ELb1ELb1ELb1ELb0ELb1ELb1EEEEEEEEEvNT_6ParamsE)
        /*0098*/ 	.word	0x00000004


	//----- nvinfo : EIATTR_FRAME_SIZE
	.align		4
.L_36:
        /*009c*/ 	.byte	0x04, 0x11
        /*009e*/ 	.short	(.L_38 - .L_37)
	.align		4
.L_37:
        /*00a0*/ 	.word	index@(_ZN7cutlass13device_kernelIN5flash11enable_sm90INS1_16FlashAttnFwdSm90INS1_25CollectiveMainloopFwdSm90ILi2EN4cute5tupleIJNS5_1CILi1EEES8_S8_EEENS6_IJNS7_ILi192EEENS7_ILi128EEENS7_ILi96EEEEEELi96ENS_6half_tEfNS_4arch4Sm90ELb0ELb0ELb1ELb1ELb1ELb1ELb0ELb0ELb1ELb1ELb1ELb0EEENS1_21CollectiveEpilogueFwdINS6_IJSA_SC_SB_EEES9_SE_SG_Li384ELb1ELb1ELb1ELb0EEENS1_36VarlenDynamicPersistentTileSchedulerILi192ELi128ELi384ELi128ELb1ELb1ELb1ELb0ELb1ELb1EEEEEEEEEvNT_6ParamsE)
        /*00a4*/ 	.word	0x00000000


	//----- nvinfo : EIATTR_REGCOUNT
	.align		4
.L_38:
        /*00a8*/ 	.byte	0x04, 0x2f
        /*00aa*/ 	.short	(.L_40 - .L_39)
	.align		4
.L_39:
        /*00ac*/ 	.word	index@(_ZN7cutlass13device_kernelIN5flash11enable_sm90INS1_16FlashAttnFwdSm90INS1_25CollectiveMainloopFwdSm90ILi2EN4cute5tupleIJNS5_1CILi1EEES8_S8_EEENS6_IJNS7_ILi192EEENS7_ILi128EEENS7_ILi96EEEEEELi96ENS_6half_tEfNS_4arch4Sm90ELb0ELb0ELb1ELb1ELb1ELb0ELb0ELb0ELb1ELb1ELb1ELb0EEENS1_21CollectiveEpilogueFwdINS6_IJSA_SC_SB_EEES9_SE_SG_Li384ELb1ELb1ELb1ELb0EEENS1_36VarlenDynamicPersistentTileSchedulerILi192ELi128ELi384ELi128ELb1ELb1ELb1ELb0ELb1ELb1EEEEEEEEEvNT_6ParamsE)
        /*00b0*/ 	.word	0x00000004


	//----- nvinfo : EIATTR_FRAME_SIZE
	.align		4
.L_40:
        /*00b4*/ 	.byte	0x04, 0x11
        /*00b6*/ 	.short	(.L_42 - .L_41)
	.align		4
.L_41:
        /*00b8*/ 	.word	index@(_ZN7cutlass13device_kernelIN5flash11enable_sm90INS1_16FlashAttnFwdSm90INS1_25CollectiveMainloopFwdSm90ILi2EN4cute5tupleIJNS5_1CILi1EEES8_S8_EEENS6_IJNS7_ILi192EEENS7_ILi128EEENS7_ILi96EEEEEELi96ENS_6half_tEfNS_4arch4Sm90ELb0ELb0ELb1ELb1ELb1ELb0ELb0ELb0ELb1ELb1ELb1ELb0EEENS1_21CollectiveEpilogueFwdINS6_IJSA_SC_SB_EEES9_SE_SG_Li384ELb1ELb1ELb1ELb0EEENS1_36VarlenDynamicPersistentTileSchedulerILi192ELi128ELi384ELi128ELb1ELb1ELb1ELb0ELb1ELb1EEEEEEEEEvNT_6ParamsE)
        /*00bc*/ 	.word	0x00000000


	//----- nvinfo : EIATTR_REGCOUNT
	.align		4
.L_42:
        /*00c0*/ 	.byte	0x04, 0x2f
        /*00c2*/ 	.short	(.L_44 - .L_43)
	.align		4
.L_43:
        /*00c4*/ 	.word	index@(_ZN7cutlass13device_kernelIN5flash11enable_sm90INS1_16FlashAttnFwdSm90INS1_25CollectiveMainloopFwdSm90ILi2EN4cute5tupleIJNS5_1CILi1EEES8_S8_EEENS6_IJNS7_ILi192EEENS7_ILi128EEENS7_ILi96EEEEEELi96ENS_6half_tEfNS_4arch4Sm90ELb0ELb0ELb1ELb0ELb1ELb0ELb0ELb0ELb1ELb1ELb1ELb0EEENS1_21CollectiveEpilogueFwdINS6_IJSA_SC_SB_EEES9_SE_SG_Li384ELb0ELb1ELb1ELb0EEENS1_19SingleTileSchedulerILb0ELb1ELb1ELi192EEEEEEEEEvNT_6ParamsE)
        /*00c8*/ 	.word	0x00000004


	//----- nvinfo : EIATTR_FRAME_SIZE
	.align		4
.L_44:
        /*00cc*/ 	.byte	0x04, 0x11
        /*00ce*/ 	.short	(.L_46 - .L_45)
	.align		4
.L_45:
        /*00d0*/ 	.word	index@(_ZN7cutlass13device_kernelIN5flash11enable_sm90INS1_16FlashAttnFwdSm90INS1_25CollectiveMainloopFwdSm90ILi2EN4cute5tupleIJNS5_1CILi1EEES8_S8_EEENS6_IJNS7_ILi192EEENS7_ILi128EEENS7_ILi96EEEEEELi96ENS_6half_tEfNS_4arch4Sm90ELb0ELb0ELb1ELb0ELb1ELb0ELb0ELb0ELb1ELb1ELb1ELb0EEENS1_21CollectiveEpilogueFwdINS6_IJSA_SC_SB_EEES9_SE_SG_Li384ELb0ELb1ELb1ELb0EEENS1_19SingleTileSchedulerILb0ELb1ELb1ELi192EEEEEEEEEvNT_6ParamsE)
        /*00d4*/ 	.word	0x00000000


	//----- nvinfo : EIATTR_MIN_STACK_SIZE
	.align		4
.L_46:
        /*00d8*/ 	.byte	0x04, 0x12
        /*00da*/ 	.short	(.L_48 - .L_47)
	.align		4
.L_47:
        /*00dc*/ 	.word	index@(_ZN7cutlass13device_kernelIN5flash11enable_sm90INS1_16FlashAttnFwdSm90INS1_25CollectiveMainloopFwdSm90ILi2EN4cute5tupleIJNS5_1CILi1EEES8_S8_EEENS6_IJNS7_ILi192EEENS7_ILi128EEENS7_ILi96EEEEEELi96ENS_6half_tEfNS_4arch4Sm90ELb0ELb0ELb1ELb0ELb1ELb0ELb0ELb0ELb1ELb1ELb1ELb0EEENS1_21CollectiveEpilogueFwdINS6_IJSA_SC_SB_EEES9_SE_SG_Li384ELb0ELb1ELb1ELb0EEENS1_19SingleTileSchedulerILb0ELb1ELb1ELi192EEEEEEEEEvNT_6ParamsE)
        /*00e0*/ 	.word	0x00000000


	//----- nvinfo : EIATTR_MIN_STACK_SIZE
	.align		4
.L_48:
        /*00e4*/ 	.byte	0x04, 0x12
        /*00e6*/ 	.short	(.L_50 - .L_49)
	.align		4
.L_49:
        /*00e8*/ 	.word	index@(_ZN7cutlass13device_kernelIN5flash11enable_sm90INS1_16FlashAttnFwdSm90INS1_25CollectiveMainloopFwdSm90ILi2EN4cute5tupleIJNS5_1CILi1EEES8_S8_EEENS6_IJNS7_ILi192EEENS7_ILi128EEENS7_ILi96EEEEEELi96ENS_6half_tEfNS_4arch4Sm90ELb0ELb0ELb1ELb1ELb1ELb0ELb0ELb0ELb1ELb1ELb1ELb0EEENS1_21CollectiveEpilogueFwdINS6_IJSA_SC_SB_EEES9_SE_SG_Li384ELb1ELb1ELb1ELb0EEENS1_36VarlenDynamicPersistentTileSchedulerILi192ELi128ELi384ELi128ELb1ELb1ELb1ELb0ELb1ELb1EEEEEEEEEvNT_6ParamsE)
        /*00ec*/ 	.word	0x00000000


	//----- nvinfo : EIATTR_MIN_STACK_SIZE
	.align		4
.L_50:
        /*00f0*/ 	.byte	0x04, 0x12
        /*00f2*/ 	.short	(.L_52 - .L_51)
	.align		4
.L_51:
        /*00f4*/ 	.word	index@(_ZN7cutlass13device_kernelIN5flash11enable_sm90INS1_16FlashAttnFwdSm90INS1_25CollectiveMainloopFwdSm90ILi2EN4cute5tupleIJNS5_1CILi1EEES8_S8_EEENS6_IJNS7_ILi192EEENS7_ILi128EEENS7_ILi96EEEEEELi96ENS_6half_tEfNS_4arch4Sm90ELb0ELb0ELb1ELb1ELb1ELb1ELb0ELb0ELb1ELb1ELb1ELb0EEENS1_21CollectiveEpilogueFwdINS6_IJSA_SC_SB_EEES9_SE_SG_Li384ELb1ELb1ELb1ELb0EEENS1_36VarlenDynamicPersistentTileSchedulerILi192ELi128ELi384ELi128ELb1ELb1ELb1ELb0ELb1ELb1EEEEEEEEEvNT_6ParamsE)
        /*00f8*/ 	.word	0x00000000


	//----- nvinfo : EIATTR_MIN_STACK_SIZE
	.align		4
.L_52:
        /*00fc*/ 	.byte	0x04, 0x12
        /*00fe*/ 	.short	(.L_54 - .L_53)
	.align		4
.L_53:
        /*0100*/ 	.word	index@(_ZN7cutlass13device_kernelIN5flash11enable_sm90INS1_16FlashAttnFwdSm90INS1_25CollectiveMainloopFwdSm90ILi2EN4cute5tupleIJNS5_1CILi1EEES8_S8_EEENS6_IJNS7_ILi192EEENS7_ILi128EEENS7_ILi96EEEEEELi96ENS_6half_tEfNS_4arch4Sm90ELb0ELb1ELb1ELb0ELb1ELb0ELb0ELb0ELb1ELb1ELb1ELb0EEENS1_21CollectiveEpilogueFwdINS6_IJSA_SC_SB_EEES9_SE_SG_Li384ELb0ELb1ELb1ELb0EEENS1_19SingleTileSchedulerILb0ELb1ELb1ELi192EEEEEEEEEvNT_6ParamsE)
        /*0104*/ 	.word	0x00000000


	//----- nvinfo : EIATTR_MIN_STACK_SIZE
	.align		4
.L_54:
        /*0108*/ 	.byte	0x04, 0x12
        /*010a*/ 	.short	(.L_56 - .L_55)
	.align		4
.L_55:
        /*010c*/ 	.word	index@(_ZN7cutlass13device_kernelIN5flash11enable_sm90INS1_16FlashAttnFwdSm90INS1_25CollectiveMainloopFwdSm90ILi2EN4cute5tupleIJNS5_1CILi1EEES8_S8_EEENS6_IJNS7_ILi192EEENS7_ILi128EEENS7_ILi96EEEEEELi96ENS_6half_tEfNS_4arch4Sm90ELb0ELb1ELb1ELb1ELb1ELb0ELb0ELb0ELb1ELb1ELb1ELb0EEENS1_21CollectiveEpilogueFwdINS6_IJSA_SC_SB_EEES9_SE_SG_Li384ELb1ELb1ELb1ELb0EEENS1_36VarlenDynamicPersistentTileSchedulerILi192ELi128ELi384ELi128ELb1ELb1ELb1ELb1ELb0ELb1EEEEEEEEEvNT_6ParamsE)
        /*0110*/ 	.word	0x00000000


	//----- nvinfo : EIATTR_MIN_STACK_SIZE
	.align		4
.L_56:
        /*0114*/ 	.byte	0x04, 0x12
        /*0116*/ 	.short	(.L_58 - .L_57)
	.align		4
.L_57:
        /*0118*/ 	.word	index@(_ZN7cutlass13device_kernelIN5flash11enable_sm90INS1_16FlashAttnFwdSm90INS1_25CollectiveMainloopFwdSm90ILi2EN4cute5tupleIJNS5_1CILi1EEES8_S8_EEENS6_IJNS7_ILi192EEENS7_ILi128EEENS7_ILi96EEEEEELi96ENS_6half_tEfNS_4arch4Sm90ELb0ELb1ELb1ELb1ELb1ELb1ELb0ELb0ELb1ELb1ELb1ELb0EEENS1_21CollectiveEpilogueFwdINS6_IJSA_SC_SB_EEES9_SE_SG_Li384ELb1ELb1ELb1ELb0EEENS1_36VarlenDynamicPersistentTileSchedulerILi192ELi128ELi384ELi128ELb1ELb1ELb1ELb1ELb0ELb1EEEEEEEEEvNT_6ParamsE)
        /*011c*/ 	.word	0x00000000


	//----- nvinfo : EIATTR_MIN_STACK_SIZE
	.align		4
.L_58:
        /*0120*/ 	.byte	0x04, 0x12
        /*0122*/ 	.short	(.L_60 - .L_59)
	.align		4
.L_59:
        /*0124*/ 	.word	index@(_ZN7cutlass13device_kernelIN5flash11enable_sm90INS1_16FlashAttnFwdSm90INS1_25CollectiveMainloopFwdSm90ILi2EN4cute5tupleIJNS5_1CILi1EEES8_S8_EEENS6_IJNS7_ILi192EEENS7_ILi128EEENS7_ILi96EEEEEELi96ENS_6half_tEfNS_4arch4Sm90ELb1ELb0ELb1ELb0ELb1ELb0ELb0ELb0ELb1ELb1ELb1ELb0EEENS1_21CollectiveEpilogueFwdINS6_IJSA_SC_SB_EEES9_SE_SG_Li384ELb0ELb1ELb1ELb0EEENS1_19SingleTileSchedulerILb0ELb1ELb1ELi192EEEEEEEEEvNT_6ParamsE)
        /*0128*/ 	.word	0x00000000


	//----- nvinfo : EIATTR_MIN_STACK_SIZE
	.align		4
.L_60:
        /*012c*/ 	.byte	0x04, 0x12
        /*012e*/ 	.short	(.L_62 - .L_61)
	.align		4
.L_61:
        /*0130*/ 	.word	index@(_ZN7cutlass13device_kernelIN5flash11enable_sm90INS1_16FlashAttnFwdSm90INS1_25CollectiveMainloopFwdSm90ILi2EN4cute5tupleIJNS5_1CILi1EEES8_S8_EEENS6_IJNS7_ILi192EEENS7_ILi128EEENS7_ILi96EEEEEELi96ENS_6half_tEfNS_4arch4Sm90ELb1ELb0ELb1ELb1ELb1ELb0ELb0ELb0ELb1ELb1ELb1ELb0EEENS1_21CollectiveEpilogueFwdINS6_IJSA_SC_SB_EEES9_SE_SG_Li384ELb1ELb1ELb1ELb0EEENS1_36VarlenDynamicPersistentTileSchedulerILi192ELi128ELi384ELi128ELb1ELb1ELb1ELb1ELb1ELb1EEEEEEEEEvNT_6ParamsE)
        /*0134*/ 	.word	0x00000000


	//----- nvinfo : EIATTR_MIN_STACK_SIZE
	.align		4
.L_62:
        /*0138*/ 	.byte	0x04, 0x12
        /*013a*/ 	.short	(.L_64 - .L_63)
	.align		4
.L_63:
        /*013c*/ 	.word	index@(_ZN7cutlass13device_kernelIN5flash11enable_sm90INS1_16FlashAttnFwdSm90INS1_25CollectiveMainloopFwdSm90ILi2EN4cute5tupleIJNS5_1CILi1EEES8_S8_EEENS6_IJNS7_ILi192EEENS7_ILi128EEENS7_ILi96EEEEEELi96ENS_6half_tEfNS_4arch4Sm90ELb1ELb0ELb1ELb1ELb1ELb1ELb0ELb0ELb1ELb1ELb1ELb0EEENS1_21CollectiveEpilogueFwdINS6_IJSA_SC_SB_EEES9_SE_SG_Li384ELb1ELb1ELb1ELb0EEENS1_36VarlenDynamicPersistentTileSchedulerILi192ELi128ELi384ELi128ELb1ELb1ELb1ELb1ELb1ELb1EEEEEEEEEvNT_6ParamsE)
        /*0140*/ 	.word	0x00000000
.L_64:


//--------------------- .nv.compat                --------------------------
	.section	.nv.compat,"",@"SHT_CUDA_COMPAT_INFO"
	.align	4
        /*0000*/ 	.byte	0x02, 0x09, 0x01, 0x00, 0x02, 0x02, 0x01, 0x00, 0x02, 0x05, 0x05, 0x00, 0x03, 0x07, 0x01, 0x01
        /*0010*/ 	.byte	0x02, 0x03, 0x00, 0x00, 0x02, 0x06, 0x01, 0x00, 0x04, 0x0b, 0x08, 0x00, 0x00, 0x00, 0x00, 0x00
        /*0020*/ 	.byte	0x00, 0x00, 0x00, 0x00


//--------------------- .nv.info._ZN7cutlass13device_kernelIN5flash11enable_sm90INS1_16FlashAttnFwdSm90INS1_25CollectiveMainloopFwdSm90ILi2EN4cute5tupleIJNS5_1CILi1EEES8_S8_EEENS6_IJNS7_ILi192EEENS7_ILi128EEENS7_ILi96EEEEEELi96ENS_6half_tEfNS_4arch4Sm90ELb0ELb0ELb1ELb0ELb1ELb0ELb0ELb0ELb1ELb1ELb1ELb0EEENS1_21CollectiveEpilogueFwdINS6_IJSA_SC_SB_EEES9_SE_SG_Li384ELb0ELb1ELb1ELb0EEENS1_19SingleTileSchedulerILb0ELb1ELb1ELi192EEEEEEEEEvNT_6ParamsE --------------------------
	.section	.nv.info._ZN7cutlass13device_kernelIN5flash11enable_sm90INS1_16FlashAttnFwdSm90INS1_25CollectiveMainloopFwdSm90ILi2EN4cute5tupleIJNS5_1CILi1EEES8_S8_EEENS6_IJNS7_ILi192EEENS7_ILi128EEENS7_ILi96EEEEEELi96ENS_6half_tEfNS_4arch4Sm90ELb0ELb0ELb1ELb0ELb1ELb0ELb0ELb0ELb1ELb1ELb1ELb0EEENS1_21CollectiveEpilogueFwdINS6_IJSA_SC_SB_EEES9_SE_SG_Li384ELb0ELb1ELb1ELb0EEENS1_19SingleTileSchedulerILb0ELb1ELb1ELi192EEEEEEEEEvNT_6ParamsE,"",@"SHT_CUDA_INFO"
	.sectionflags	@""
	.align	4


	//----- nvinfo : EIATTR_CUDA_API_VERSION
	.align		4
        /*0000*/ 	.byte	0x04, 0x37
        /*0002*/ 	.short	(.L_66 - .L_65)
.L_65:
        /*0004*/ 	.word	0x00000082


	//----- nvinfo : EIATTR_KPARAM_INFO
	.align		4
.L_66:
        /*0008*/ 	.byte	0x04, 0x17
        /*000a*/ 	.short	(.L_68 - .L_67)
.L_67:
        /*000c*/ 	.word	0x00000000
        /*0010*/ 	.short	0x0000
        /*0012*/ 	.short	0x0000
        /*0014*/ 	.byte	0x00, 0xf0, 0x01, 0x28


	//----- nvinfo : EIATTR_SPARSE_MMA_MASK
	.align		4
.L_68:
        /*0018*/ 	.byte	0x03, 0x50
        /*001a*/ 	.short	0x0000


	//----- nvinfo : EIATTR_MAXREG_COUNT
	.align		4
        /*001c*/ 	.byte	0x03, 0x1b
        /*001e*/ 	.short	0x0080


	//----- nvinfo : EIATTR_MERCURY_ISA_VERSION
	.align		4
        /*0020*/ 	.byte	0x03, 0x5f
        /*0022*/ 	.short	0x0101


	//----- nvinfo : EIATTR_VRC_CTA_INIT_COUNT
	.align		4
        /*0024*/ 	.byte	0x02, 0x4a
	.zero		1
	.zero		1


	//----- nvinfo : EIATTR_EXIT_INSTR_OFFSETS
	.align		4
        /*0028*/ 	.byte	0x04, 0x1c
        /*002a*/ 	.short	(.L_70 - .L_69)


	//   ....[0]....
.L_69:
        /*002c*/ 	.word	0x00000010


	//----- nvinfo : EIATTR_MAX_THREADS
	.align		4
.L_70:
        /*0030*/ 	.byte	0x04, 0x05
        /*0032*/ 	.short	(.L_72 - .L_71)
.L_71:
        /*0034*/ 	.word	0x00000200
        /*0038*/ 	.word	0x00000001
        /*003c*/ 	.word	0x00000001


	//----- nvinfo : EIATTR_CBANK_PARAM_SIZE
	.align		4
.L_72:
        /*0040*/ 	.byte	0x03, 0x19
        /*0042*/ 	.short	0x0a00


	//----- nvinfo : EIATTR_PARAM_CBANK
	.align		4
        /*0044*/ 	.byte	0x04, 0x0a
        /*0046*/ 	.short	(.L_74 - .L_73)
	.align		4
.L_73:
        /*0048*/ 	.word	index@(.nv.constant0._ZN7cutlass13device_kernelIN5flash11enable_sm90INS1_16FlashAttnFwdSm90INS1_25CollectiveMainloopFwdSm90ILi2EN4cute5tupleIJNS5_1CILi1EEES8_S8_EEENS6_IJNS7_ILi192EEENS7_ILi128EEENS7_ILi96EEEEEELi96ENS_6half_tEfNS_4arch4Sm90ELb0ELb0ELb1ELb0ELb1ELb0ELb0ELb0ELb1ELb1ELb1ELb0EEENS1_21CollectiveEpilogueFwdINS6_IJSA_SC_SB_EEES9_SE_SG_Li384ELb0ELb1ELb1ELb0EEENS1_19SingleTileSchedulerILb0ELb1ELb1ELi192EEEEEEEEEvNT_6ParamsE)
        /*004c*/ 	.short	0x0380
        /*004e*/ 	.short	0x0a00


	//----- nvinfo : EIATTR_SW_WAR
	.align		4
.L_74:
        /*0050*/ 	.byte	0x04, 0x36
        /*0052*/ 	.short	(.L_76 - .L_75)
.L_75:
        /*0054*/ 	.word	0x00000008
.L_76:


//--------------------- .nv.info._ZN7cutlass13device_kernelIN5flash11enable_sm90INS1_16FlashAttnFwdSm90INS1_25CollectiveMainloopFwdSm90ILi2EN4cute5tupleIJNS5_1CILi1EEES8_S8_EEENS6_IJNS7_ILi192EEENS7_ILi128EEENS7_ILi96EEEEEELi96ENS_6half_tEfNS_4arch4Sm90ELb0ELb0ELb1ELb1ELb1ELb0ELb0ELb0ELb1ELb1ELb1ELb0EEENS1_21CollectiveEpilogueFwdINS6_IJSA_SC_SB_EEES9_SE_SG_Li384ELb1ELb1ELb1ELb0EEENS1_36VarlenDynamicPersistentTileSchedulerILi192ELi128ELi384ELi128ELb1ELb1ELb1ELb0ELb1ELb1EEEEEEEEEvNT_6ParamsE --------------------------
	.section	.nv.info._ZN7cutlass13device_kernelIN5flash11enable_sm90INS1_16FlashAttnFwdSm90INS1_25CollectiveMainloopFwdSm90ILi2EN4cute5tupleIJNS5_1CILi1EEES8_S8_EEENS6_IJNS7_ILi192EEENS7_ILi128EEENS7_ILi96EEEEEELi96ENS_6half_tEfNS_4arch4Sm90ELb0ELb0ELb1ELb1ELb1ELb0ELb0ELb0ELb1ELb1ELb1ELb0EEENS1_21CollectiveEpilogueFwdINS6_IJSA_SC_SB_EEES9_SE_SG_Li384ELb1ELb1ELb1ELb0EEENS1_36VarlenDynamicPersistentTileSchedulerILi192ELi128ELi384ELi128ELb1ELb1ELb1ELb0ELb1ELb1EEEEEEEEEvNT_6ParamsE,"",@"SHT_CUDA_INFO"
	.sectionflags	@""
	.align	4


	//----- nvinfo : EIATTR_CUDA_API_VERSION
	.align		4
        /*0000*/ 	.byte	0x04, 0x37
        /*0002*/ 	.short	(.L_78 - .L_77)
.L_77:
        /*0004*/ 	.word	0x00000082


	//----- nvinfo : EIATTR_KPARAM_INFO
	.align		4
.L_78:
        /*0008*/ 	.byte	0x04, 0x17
        /*000a*/ 	.short	(.L_80 - .L_79)
.L_79:
        /*000c*/ 	.word	0x00000000
        /*0010*/ 	.short	0x0000
        /*0012*/ 	.short	0x0000
        /*0014*/ 	.byte	0x00, 0xf0, 0x01, 0x2a


	//----- nvinfo : EIATTR_SPARSE_MMA_MASK
	.align		4
.L_80:
        /*0018*/ 	.byte	0x03, 0x50
        /*001a*/ 	.short	0x0000


	//----- nvinfo : EIATTR_MAXREG_COUNT
	.align		4
        /*001c*/ 	.byte	0x03, 0x1b
        /*001e*/ 	.short	0x0080


	//----- nvinfo : EIATTR_MERCURY_ISA_VERSION
	.align		4
        /*0020*/ 	.byte	0x03, 0x5f
        /*0022*/ 	.short	0x0101


	//----- nvinfo : EIATTR_VRC_CTA_INIT_COUNT
	.align		4
        /*0024*/ 	.byte	0x02, 0x4a
	.zero		1
	.zero		1


	//----- nvinfo : EIATTR_EXIT_INSTR_OFFSETS
	.align		4
        /*0028*/ 	.byte	0x04, 0x1c
        /*002a*/ 	.short	(.L_82 - .L_81)


	//   ....[0]....
.L_81:
        /*002c*/ 	.word	0x00000010


	//----- nvinfo : EIATTR_MAX_THREADS
	.align		4
.L_82:
        /*0030*/ 	.byte	0x04, 0x05
        /*0032*/ 	.short	(.L_84 - .L_83)
.L_83:
        /*0034*/ 	.word	0x00000200
        /*0038*/ 	.word	0x00000001
        /*003c*/ 	.word	0x00000001


	//----- nvinfo : EIATTR_CBANK_PARAM_SIZE
	.align		4
.L_84:
        /*0040*/ 	.byte	0x03, 0x19
        /*0042*/ 	.short	0x0a80


	//----- nvinfo : EIATTR_PARAM_CBANK
	.align		4
        /*0044*/ 	.byte	0x04, 0x0a
        /*0046*/ 	.short	(.L_86 - .L_85)
	.align		4
.L_85:
        /*0048*/ 	.word	index@(.nv.constant0._ZN7cutlass13device_kernelIN5flash11enable_sm90INS1_16FlashAttnFwdSm90INS1_25CollectiveMainloopFwdSm90ILi2EN4cute5tupleIJNS5_1CILi1EEES8_S8_EEENS6_IJNS7_ILi192EEENS7_ILi128EEENS7_ILi96EEEEEELi96ENS_6half_tEfNS_4arch4Sm90ELb0ELb0ELb1ELb1ELb1ELb0ELb0ELb0ELb1ELb1ELb1ELb0EEENS1_21CollectiveEpilogueFwdINS6_IJSA_SC_SB_EEES9_SE_SG_Li384ELb1ELb1ELb1ELb0EEENS1_36VarlenDynamicPersistentTileSchedulerILi192ELi128ELi384ELi128ELb1ELb1ELb1ELb0ELb1ELb1EEEEEEEEEvNT_6ParamsE)
        /*004c*/ 	.short	0x0380
        /*004e*/ 	.short	0x0a80


	//----- nvinfo : EIATTR_SW_WAR
	.align		4
.L_86:
        /*0050*/ 	.byte	0x04, 0x36
        /*0052*/ 	.short	(.L_88 - .L_87)
.L_87:
        /*0054*/ 	.word	0x00000008
.L_88:


//--------------------- .nv.info._ZN7cutlass13device_kernelIN5flash11enable_sm90INS1_16FlashAttnFwdSm90INS1_25CollectiveMainloopFwdSm90ILi2EN4cute5tupleIJNS5_1CILi1EEES8_S8_EEENS6_IJNS7_ILi192EEENS7_ILi128EEENS7_ILi96EEEEEELi96ENS_6half_tEfNS_4arch4Sm90ELb0ELb0ELb1ELb1ELb1ELb1ELb0ELb0ELb1ELb1ELb1ELb0EEENS1_21CollectiveEpilogueFwdINS6_IJSA_SC_SB_EEES9_SE_SG_Li384ELb1ELb1ELb1ELb0EEENS1_36VarlenDynamicPersistentTileSchedulerILi192ELi128ELi384ELi128ELb1ELb1ELb1ELb0ELb1ELb1EEEEEEEEEvNT_6ParamsE --------------------------
	.section	.nv.info._ZN7cutlass13device_kernelIN5flash11enable_sm90INS1_16FlashAttnFwdSm90INS1_25CollectiveMainloopFwdSm90ILi2EN4cute5tupleIJNS5_1CILi1EEES8_S8_EEENS6_IJNS7_ILi192EEENS7_ILi128EEENS7_ILi96EEEEEELi96ENS_6half_tEfNS_4arch4Sm90ELb0ELb0ELb1ELb1ELb1ELb1ELb0ELb0ELb1ELb1ELb1ELb0EEENS1_21CollectiveEpilogueFwdINS6_IJSA_SC_SB_EEES9_SE_SG_Li384ELb1ELb1ELb1ELb0EEENS1_36VarlenDynamicPersistentTileSchedulerILi192ELi128ELi384ELi128ELb1ELb1ELb1ELb0ELb1ELb1EEEEEEEEEvNT_6ParamsE,"",@"SHT_CUDA_INFO"
	.sectionflags	@""
	.align	4


	//----- nvinfo : EIATTR_CUDA_API_VERSION
	.align		4
        /*0000*/ 	.byte	0x04, 0x37
        /*0002*/ 	.short	(.L_90 - .L_89)
.L_89:
        /*0004*/ 	.word	0x00000082


	//----- nvinfo : EIATTR_KPARAM_INFO
	.align		4
.L_90:
        /*0008*/ 	.byte	0x04, 0x17
        /*000a*/ 	.short	(.L_92 - .L_91)
.L_91:
        /*000c*/ 	.word	0x00000000
        /*0010*/ 	.short	0x0000
        /*0012*/ 	.short	0x0000
        /*0014*/ 	.byte	0x00, 0xf0, 0x01, 0x2a


	//----- nvinfo : EIATTR_SPARSE_MMA_MASK
	.align		4
.L_92:
        /*0018*/ 	.byte	0x03, 0x50
        /*001a*/ 	.short	0x0000


	//----- nvinfo : EIATTR_MAXREG_COUNT
	.align		4
        /*001c*/ 	.byte	0x03, 0x1b
        /*001e*/ 	.short	0x0080


	//----- nvinfo : EIATTR_MERCURY_ISA_VERSION
	.align		4
        /*0020*/ 	.byte	0x03, 0x5f
        /*0022*/ 	.short	0x0101


	//----- nvinfo : EIATTR_VRC_CTA_INIT_COUNT
	.align		4
        /*0024*/ 	.byte	0x02, 0x4a
	.zero		1
	.zero		1


	//----- nvinfo : EIATTR_EXIT_INSTR_OFFSETS
	.align		4
        /*0028*/ 	.byte	0x04, 0x1c
        /*002a*/ 	.short	(.L_94 - .L_93)


	//   ....[0]....
.L_93:
        /*002c*/ 	.word	0x00000010


	//----- nvinfo : EIATTR_MAX_THREADS
	.align		4
.L_94:
        /*0030*/ 	.byte	0x04, 0x05
        /*0032*/ 	.short	(.L_96 - .L_95)
.L_95:
        /*0034*/ 	.word	0x00000200
        /*0038*/ 	.word	0x00000001
        /*003c*/ 	.word	0x00000001


	//----- nvinfo : EIATTR_CBANK_PARAM_SIZE
	.align		4
.L_96:
        /*0040*/ 	.byte	0x03, 0x19
        /*0042*/ 	.short	0x0a80


	//----- nvinfo : EIATTR_PARAM_CBANK
	.align		4
        /*0044*/ 	.byte	0x04, 0x0a
        /*0046*/ 	.short	(.L_98 - .L_97)
	.align		4
.L_97:
        /*0048*/ 	.word	index@(.nv.constant0._ZN7cutlass13device_kernelIN5flash11enable_sm90INS1_16FlashAttnFwdSm90INS1_25CollectiveMainloopFwdSm90ILi2EN4cute5tupleIJNS5_1CILi1EEES8_S8_EEENS6_IJNS7_ILi192EEENS7_ILi128EEENS7_ILi96EEEEEELi96ENS_6half_tEfNS_4arch4Sm90ELb0ELb0ELb1ELb1ELb1ELb1ELb0ELb0ELb1ELb1ELb1ELb0EEENS1_21CollectiveEpilogueFwdINS6_IJSA_SC_SB_EEES9_SE_SG_Li384ELb1ELb1ELb1ELb0EEENS1_36VarlenDynamicPersistentTileSchedulerILi192ELi128ELi384ELi128ELb1ELb1ELb1ELb0ELb1ELb1EEEEEEEEEvNT_6ParamsE)
        /*004c*/ 	.short	0x0380
        /*004e*/ 	.short	0x0a80


	//----- nvinfo : EIATTR_SW_WAR
	.align		4
.L_98:
        /*0050*/ 	.byte	0x04, 0x36
        /*0052*/ 	.short	(.L_100 - .L_99)
.L_99:
        /*0054*/ 	.word	0x00000008
.L_100:


//--------------------- .nv.info._ZN7cutlass13device_kernelIN5flash11enable_sm90INS1_16FlashAttnFwdSm90INS1_25CollectiveMainloopFwdSm90ILi2EN4cute5tupleIJNS5_1CILi1EEES8_S8_EEENS6_IJNS7_ILi192EEENS7_ILi128EEENS7_ILi96EEEEEELi96ENS_6half_tEfNS_4arch4Sm90ELb0ELb1ELb1ELb0ELb1ELb0ELb0ELb0ELb1ELb1ELb1ELb0EEENS1_21CollectiveEpilogueFwdINS6_IJSA_SC_SB_EEES9_SE_SG_Li384ELb0ELb1ELb1ELb0EEENS1_19SingleTileSchedulerILb0ELb1ELb1ELi192EEEEEEEEEvNT_6ParamsE --------------------------
	.section	.nv.info._ZN7cutlass13device_kernelIN5flash11enable_sm90INS1_16FlashAttnFwdSm90INS1_25CollectiveMainloopFwdSm90ILi2EN4cute5tupleIJNS5_1CILi1EEES8_S8_EEENS6_IJNS7_ILi192EEENS7_ILi128EEENS7_ILi96EEEEEELi96ENS_6half_tEfNS_4arch4Sm90ELb0ELb1ELb1ELb0ELb1ELb0ELb0ELb0ELb1ELb1ELb1ELb0EEENS1_21CollectiveEpilogueFwdINS6_IJSA_SC_SB_EEES9_SE_SG_Li384ELb0ELb1ELb1ELb0EEENS1_19SingleTileSchedulerILb0ELb1ELb1ELi192EEEEEEEEEvNT_6ParamsE,"",@"SHT_CUDA_INFO"
	.sectionflags	@""
	.align	4


	//----- nvinfo : EIATTR_CUDA_API_VERSION
	.align		4
        /*0000*/ 	.byte	0x04, 0x37
        /*0002*/ 	.short	(.L_102 - .L_101)
.L_101:
        /*0004*/ 	.word	0x00000082


	//----- nvinfo : EIATTR_KPARAM_INFO
	.align		4
.L_102:
        /*0008*/ 	.byte	0x04, 0x17
        /*000a*/ 	.short	(.L_104 - .L_103)
.L_103:
        /*000c*/ 	.word	0x00000000
        /*0010*/ 	.short	0x0000
        /*0012*/ 	.short	0x0000
        /*0014*/ 	.byte	0x00, 0xf0, 0x01, 0x28


	//----- nvinfo : EIATTR_SPARSE_MMA_MASK
	.align		4
.L_104:
        /*0018*/ 	.byte	0x03, 0x50
        /*001a*/ 	.short	0x0000


	//----- nvinfo : EIATTR_MAXREG_COUNT
	.align		4
        /*001c*/ 	.byte	0x03, 0x1b
        /*001e*/ 	.short	0x0080


	//----- nvinfo : EIATTR_MERCURY_ISA_VERSION
	.align		4
        /*0020*/ 	.byte	0x03, 0x5f
        /*0022*/ 	.short	0x0101


	//----- nvinfo : EIATTR_VRC_CTA_INIT_COUNT
	.align		4
        /*0024*/ 	.byte	0x02, 0x4a
	.zero		1
	.zero		1


	//----- nvinfo : EIATTR_EXIT_INSTR_OFFSETS
	.align		4
        /*0028*/ 	.byte	0x04, 0x1c
        /*002a*/ 	.short	(.L_106 - .L_105)


	//   ....[0]....
.L_105:
        /*002c*/ 	.word	0x00000010


	//----- nvinfo : EIATTR_MAX_THREADS
	.align		4
.L_106:
        /*0030*/ 	.byte	0x04, 0x05
        /*0032*/ 	.short	(.L_108 - .L_107)
.L_107:
        /*0034*/ 	.word	0x00000200
        /*0038*/ 	.word	0x00000001
        /*003c*/ 	.word	0x00000001


	//----- nvinfo : EIATTR_CBANK_PARAM_SIZE
	.align		4
.L_108:
        /*0040*/ 	.byte	0x03, 0x19
        /*0042*/ 	.short	0x0a00


	//----- nvinfo : EIATTR_PARAM_CBANK
	.align		4
        /*0044*/ 	.byte	0x04, 0x0a
        /*0046*/ 	.short	(.L_110 - .L_109)
	.align		4
.L_109:
        /*0048*/ 	.word	index@(.nv.constant0._ZN7cutlass13device_kernelIN5flash11enable_sm90INS1_16FlashAttnFwdSm90INS1_25CollectiveMainloopFwdSm90ILi2EN4cute5tupleIJNS5_1CILi1EEES8_S8_EEENS6_IJNS7_ILi192EEENS7_ILi128EEENS7_ILi96EEEEEELi96ENS_6half_tEfNS_4arch4Sm90ELb0ELb1ELb1ELb0ELb1ELb0ELb0ELb0ELb1ELb1ELb1ELb0EEENS1_21CollectiveEpilogueFwdINS6_IJSA_SC_SB_EEES9_SE_SG_Li384ELb0ELb1ELb1ELb0EEENS1_19SingleTileSchedulerILb0ELb1ELb1ELi192EEEEEEEEEvNT_6ParamsE)
        /*004c*/ 	.short	0x0380
        /*004e*/ 	.short	0x0a00


	//----- nvinfo : EIATTR_SW_WAR
	.align		4
.L_110:
        /*0050*/ 	.byte	0x04, 0x36
        /*0052*/ 	.short	(.L_112 - .L_111)
.L_111:
        /*0054*/ 	.word	0x00000008
.L_112:


//--------------------- .nv.info._ZN7cutlass13device_kernelIN5flash11enable_sm90INS1_16FlashAttnFwdSm90INS1_25CollectiveMainloopFwdSm90ILi2EN4cute5tupleIJNS5_1CILi1EEES8_S8_EEENS6_IJNS7_ILi192EEENS7_ILi128EEENS7_ILi96EEEEEELi96ENS_6half_tEfNS_4arch4Sm90ELb0ELb1ELb1ELb1ELb1ELb0ELb0ELb0ELb1ELb1ELb1ELb0EEENS1_21CollectiveEpilogueFwdINS6_IJSA_SC_SB_EEES9_SE_SG_Li384ELb1ELb1ELb1ELb0EEENS1_36VarlenDynamicPersistentTileSchedulerILi192ELi128ELi384ELi128ELb1ELb1ELb1ELb1ELb0ELb1EEEEEEEEEvNT_6ParamsE --------------------------
	.section	.nv.info._ZN7cutlass13device_kernelIN5flash11enable_sm90INS1_16FlashAttnFwdSm90INS1_25CollectiveMainloopFwdSm90ILi2EN4cute5tupleIJNS5_1CILi1EEES8_S8_EEENS6_IJNS7_ILi192EEENS7_ILi128EEENS7_ILi96EEEEEELi96ENS_6half_tEfNS_4arch4Sm90ELb0ELb1ELb1ELb1ELb1ELb0ELb0ELb0ELb1ELb1ELb1ELb0EEENS1_21CollectiveEpilogueFwdINS6_IJSA_SC_SB_EEES9_SE_SG_Li384ELb1ELb1ELb1ELb0EEENS1_36VarlenDynamicPersistentTileSchedulerILi192ELi128ELi384ELi128ELb1ELb1ELb1ELb1ELb0ELb1EEEEEEEEEvNT_6ParamsE,"",@"SHT_CUDA_INFO"
	.sectionflags	@""
	.align	4


	//----- nvinfo : EIATTR_CUDA_API_VERSION
	.align		4
        /*0000*/ 	.byte	0x04, 0x37
        /*0002*/ 	.short	(.L_114 - .L_113)
.L_113:
        /*0004*/ 	.word	0x00000082


	//----- nvinfo : EIATTR_KPARAM_INFO
	.align		4
.L_114:
        /*0008*/ 	.byte	0x04, 0x17
        /*000a*/ 	.short	(.L_116 - .L_115)
.L_115:
        /*000c*/ 	.word	0x00000000
        /*0010*/ 	.short	0x0000
        /*0012*/ 	.short	0x0000
        /*0014*/ 	.byte	0x00, 0xf0, 0x01, 0x2a


	//----- nvinfo : EIATTR_SPARSE_MMA_MASK
	.align		4
.L_116:
        /*0018*/ 	.byte	0x03, 0x50
        /*001a*/ 	.short	0x0000


	//----- nvinfo : EIATTR_MAXREG_COUNT
	.align		4
        /*001c*/ 	.byte	0x03, 0x1b
        /*001e*/ 	.short	0x0080


	//----- nvinfo : EIATTR_MERCURY_ISA_VERSION
	.align		4
        /*0020*/ 	.byte	0x03, 0x5f
        /*0022*/ 	.short	0x0101


	//----- nvinfo : EIATTR_VRC_CTA_INIT_COUNT
	.align		4
        /*0024*/ 	.byte	0x02, 0x4a
	.zero		1
	.zero		1


	//----- nvinfo : EIATTR_EXIT_INSTR_OFFSETS
	.align		4
        /*0028*/ 	.byte	0x04, 0x1c
        /*002a*/ 	.short	(.L_118 - .L_117)


	//   ....[0]....
.L_117:
        /*002c*/ 	.word	0x00000010


	//----- nvinfo : EIATTR_MAX_THREADS
	.align		4
.L_118:
        /*0030*/ 	.byte	0x04, 0x05
        /*0032*/ 	.short	(.L_120 - .L_119)
.L_119:
        /*0034*/ 	.word	0x00000200
        /*0038*/ 	.word	0x00000001
        /*003c*/ 	.word	0x00000001


	//----- nvinfo : EIATTR_CBANK_PARAM_SIZE
	.align		4
.L_120:
        /*0040*/ 	.byte	0x03, 0x19
        /*0042*/ 	.short	0x0a80


	//----- nvinfo : EIATTR_PARAM_CBANK
	.align		4
        /*0044*/ 	.byte	0x04, 0x0a
        /*0046*/ 	.short	(.L_122 - .L_121)
	.align		4
.L_121:
        /*0048*/ 	.word	index@(.nv.constant0._ZN7cutlass13device_kernelIN5flash11enable_sm90INS1_16FlashAttnFwdSm90INS1_25CollectiveMainloopFwdSm90ILi2EN4cute5tupleIJNS5_1CILi1EEES8_S8_EEENS6_IJNS7_ILi192EEENS7_ILi128EEENS7_ILi96EEEEEELi96ENS_6half_tEfNS_4arch4Sm90ELb0ELb1ELb1ELb1ELb1ELb0ELb0ELb0ELb1ELb1ELb1ELb0EEENS1_21CollectiveEpilogueFwdINS6_IJSA_SC_SB_EEES9_SE_SG_Li384ELb1ELb1ELb1ELb0EEENS1_36VarlenDynamicPersistentTileSchedulerILi192ELi128ELi384ELi128ELb1ELb1ELb1ELb1ELb0ELb1EEEEEEEEEvNT_6ParamsE)
        /*004c*/ 	.short	0x0380
        /*004e*/ 	.short	0x0a80


	//----- nvinfo : EIATTR_SW_WAR
	.align		4
.L_122:
        /*0050*/ 	.byte	0x04, 0x36
        /*0052*/ 	.short	(.L_124 - .L_123)
.L_123:
        /*0054*/ 	.word	0x00000008
.L_124:


//--------------------- .nv.info._ZN7cutlass13device_kernelIN5flash11enable_sm90INS1_16FlashAttnFwdSm90INS1_25CollectiveMainloopFwdSm90ILi2EN4cute5tupleIJNS5_1CILi1EEES8_S8_EEENS6_IJNS7_ILi192EEENS7_ILi128EEENS7_ILi96EEEEEELi96ENS_6half_tEfNS_4arch4Sm90ELb0ELb1ELb1ELb1ELb1ELb1ELb0ELb0ELb1ELb1ELb1ELb0EEENS1_21CollectiveEpilogueFwdINS6_IJSA_SC_SB_EEES9_SE_SG_Li384ELb1ELb1ELb1ELb0EEENS1_36VarlenDynamicPersistentTileSchedulerILi192ELi128ELi384ELi128ELb1ELb1ELb1ELb1ELb0ELb1EEEEEEEEEvNT_6ParamsE --------------------------
	.section	.nv.info._ZN7cutlass13device_kernelIN5flash11enable_sm90INS1_16FlashAttnFwdSm90INS1_25CollectiveMainloopFwdSm90ILi2EN4cute5tupleIJNS5_1CILi1EEES8_S8_EEENS6_IJNS7_ILi192EEENS7_ILi128EEENS7_ILi96EEEEEELi96ENS_6half_tEfNS_4arch4Sm90ELb0ELb1ELb1ELb1ELb1ELb1ELb0ELb0ELb1ELb1ELb1ELb0EEENS1_21CollectiveEpilogueFwdINS6_IJSA_SC_SB_EEES9_SE_SG_Li384ELb1ELb1ELb1ELb0EEENS1_36VarlenDynamicPersistentTileSchedulerILi192ELi128ELi384ELi128ELb1ELb1ELb1ELb1ELb0ELb1EEEEEEEEEvNT_6ParamsE,"",@"SHT_CUDA_INFO"
	.sectionflags	@""
	.align	4


	//----- nvinfo : EIATTR_CUDA_API_VERSION
	.align		4
        /*0000*/ 	.byte	0x04, 0x37
        /*0002*/ 	.short	(.L_126 - .L_125)
.L_125:
        /*0004*/ 	.word	0x00000082


	//----- nvinfo : EIATTR_KPARAM_INFO
	.align		4
.L_126:
        /*0008*/ 	.byte	0x04, 0x17
        /*000a*/ 	.short	(.L_128 - .L_127)
.L_127:
        /*000c*/ 	.word	0x00000000
        /*0010*/ 	.short	0x0000
        /*0012*/ 	.short	0x0000
        /*0014*/ 	.byte	0x00, 0xf0, 0x01, 0x2a


	//----- nvinfo : EIATTR_SPARSE_MMA_MASK
	.align		4
.L_128:
        /*0018*/ 	.byte	0x03, 0x50
        /*001a*/ 	.short	0x0000


	//----- nvinfo : EIATTR_MAXREG_COUNT
	.align		4
        /*001c*/ 	.byte	0x03, 0x1b
        /*001e*/ 	.short	0x0080


	//----- nvinfo : EIATTR_MERCURY_ISA_VERSION
	.align		4
        /*0020*/ 	.byte	0x03, 0x5f
        /*0022*/ 	.short	0x0101


	//----- nvinfo : EIATTR_VRC_CTA_INIT_COUNT
	.align		4
        /*0024*/ 	.byte	0x02, 0x4a
	.zero		1
	.zero		1


	//----- nvinfo : EIATTR_EXIT_INSTR_OFFSETS
	.align		4
        /*0028*/ 	.byte	0x04, 0x1c
        /*002a*/ 	.short	(.L_130 - .L_129)


	//   ....[0]....
.L_129:
        /*002c*/ 	.word	0x00000010


	//----- nvinfo : EIATTR_MAX_THREADS
	.align		4
.L_130:
        /*0030*/ 	.byte	0x04, 0x05
        /*0032*/ 	.short	(.L_132 - .L_131)
.L_131:
        /*0034*/ 	.word	0x00000200
        /*0038*/ 	.word	0x00000001
        /*003c*/ 	.word	0x00000001


	//----- nvinfo : EIATTR_CBANK_PARAM_SIZE
	.align		4
.L_132:
        /*0040*/ 	.byte	0x03, 0x19
        /*0042*/ 	.short	0x0a80


	//----- nvinfo : EIATTR_PARAM_CBANK
	.align		4
        /*0044*/ 	.byte	0x04, 0x0a
        /*0046*/ 	.short	(.L_134 - .L_133)
	.align		4
.L_133:
        /*0048*/ 	.word	index@(.nv.constant0._ZN7cutlass13device_kernelIN5flash11enable_sm90INS1_16FlashAttnFwdSm90INS1_25CollectiveMainloopFwdSm90ILi2EN4cute5tupleIJNS5_1CILi1EEES8_S8_EEENS6_IJNS7_ILi192EEENS7_ILi128EEENS7_ILi96EEEEEELi96ENS_6half_tEfNS_4arch4Sm90ELb0ELb1ELb1ELb1ELb1ELb1ELb0ELb0ELb1ELb1ELb1ELb0EEENS1_21CollectiveEpilogueFwdINS6_IJSA_SC_SB_EEES9_SE_SG_Li384ELb1ELb1ELb1ELb0EEENS1_36VarlenDynamicPersistentTileSchedulerILi192ELi128ELi384ELi128ELb1ELb1ELb1ELb1ELb0ELb1EEEEEEEEEvNT_6ParamsE)
        /*004c*/ 	.short	0x0380
        /*004e*/ 	.short	0x0a80


	//----- nvinfo : EIATTR_SW_WAR
	.align		4
.L_134:
        /*0050*/ 	.byte	0x04, 0x36
        /*0052*/ 	.short	(.L_136 - .L_135)
.L_135:
        /*0054*/ 	.word	0x00000008
.L_136:


//--------------------- .nv.info._ZN7cutlass13device_kernelIN5flash11enable_sm90INS1_16FlashAttnFwdSm90INS1_25CollectiveMainloopFwdSm90ILi2EN4cute5tupleIJNS5_1CILi1EEES8_S8_EEENS6_IJNS7_ILi192EEENS7_ILi128EEENS7_ILi96EEEEEELi96ENS_6half_tEfNS_4arch4Sm90ELb1ELb0ELb1ELb0ELb1ELb0ELb0ELb0ELb1ELb1ELb1ELb0EEENS1_21CollectiveEpilogueFwdINS6_IJSA_SC_SB_EEES9_SE_SG_Li384ELb0ELb1ELb1ELb0EEENS1_19SingleTileSchedulerILb0ELb1ELb1ELi192EEEEEEEEEvNT_6ParamsE --------------------------
	.section	.nv.info._ZN7cutlass13device_kernelIN5flash11enable_sm90INS1_16FlashAttnFwdSm90INS1_25CollectiveMainloopFwdSm90ILi2EN4cute5tupleIJNS5_1CILi1EEES8_S8_EEENS6_IJNS7_ILi192EEENS7_ILi128EEENS7_ILi96EEEEEELi96ENS_6half_tEfNS_4arch4Sm90ELb1ELb0ELb1ELb0ELb1ELb0ELb0ELb0ELb1ELb1ELb1ELb0EEENS1_21CollectiveEpilogueFwdINS6_IJSA_SC_SB_EEES9_SE_SG_Li384ELb0ELb1ELb1ELb0EEENS1_19SingleTileSchedulerILb0ELb1ELb1ELi192EEEEEEEEEvNT_6ParamsE,"",@"SHT_CUDA_INFO"
	.sectionflags	@""
	.align	4


	//----- nvinfo : EIATTR_CUDA_API_VERSION
	.align		4
        /*0000*/ 	.byte	0x04, 0x37
        /*0002*/ 	.short	(.L_138 - .L_137)
.L_137:
        /*0004*/ 	.word	0x00000082


	//----- nvinfo : EIATTR_KPARAM_INFO
	.align		4
.L_138:
        /*0008*/ 	.byte	0x04, 0x17
        /*000a*/ 	.short	(.L_140 - .L_139)
.L_139:
        /*000c*/ 	.word	0x00000000
        /*0010*/ 	.short	0x0000
        /*0012*/ 	.short	0x0000
        /*0014*/ 	.byte	0x00, 0xf0, 0x01, 0x28


	//----- nvinfo : EIATTR_SPARSE_MMA_MASK
	.align		4
.L_140:
        /*0018*/ 	.byte	0x03, 0x50
        /*001a*/ 	.short	0x0000


	//----- nvinfo : EIATTR_MAXREG_COUNT
	.align		4
        /*001c*/ 	.byte	0x03, 0x1b
        /*001e*/ 	.short	0x0080


	//----- nvinfo : EIATTR_MERCURY_ISA_VERSION
	.align		4
        /*0020*/ 	.byte	0x03, 0x5f
        /*0022*/ 	.short	0x0101


	//----- nvinfo : EIATTR_VRC_CTA_INIT_COUNT
	.align		4
        /*0024*/ 	.byte	0x02, 0x4a
	.zero		1
	.zero		1


	//----- nvinfo : EIATTR_EXIT_INSTR_OFFSETS
	.align		4
        /*0028*/ 	.byte	0x04, 0x1c
        /*002a*/ 	.short	(.L_142 - .L_141)


	//   ....[0]....
.L_141:
        /*002c*/ 	.word	0x00000010


	//----- nvinfo : EIATTR_MAX_THREADS
	.align		4
.L_142:
        /*0030*/ 	.byte	0x04, 0x05
        /*0032*/ 	.short	(.L_144 - .L_143)
.L_143:
        /*0034*/ 	.word	0x00000200
        /*0038*/ 	.word	0x00000001
        /*003c*/ 	.word	0x00000001


	//----- nvinfo : EIATTR_CBANK_PARAM_SIZE
	.align		4
.L_144:
        /*0040*/ 	.byte	0x03, 0x19
        /*0042*/ 	.short	0x0a00


	//----- nvinfo : EIATTR_PARAM_CBANK
	.align		4
        /*0044*/ 	.byte	0x04, 0x0a
        /*0046*/ 	.short	(.L_146 - .L_145)
	.align		4
.L_145:
        /*0048*/ 	.word	index@(.nv.constant0._ZN7cutlass13device_kernelIN5flash11enable_sm90INS1_16FlashAttnFwdSm90INS1_25CollectiveMainloopFwdSm90ILi2EN4cute5tupleIJNS5_1CILi1EEES8_S8_EEENS6_IJNS7_ILi192EEENS7_ILi128EEENS7_ILi96EEEEEELi96ENS_6half_tEfNS_4arch4Sm90ELb1ELb0ELb1ELb0ELb1ELb0ELb0ELb0ELb1ELb1ELb1ELb0EEENS1_21CollectiveEpilogueFwdINS6_IJSA_SC_SB_EEES9_SE_SG_Li384ELb0ELb1ELb1ELb0EEENS1_19SingleTileSchedulerILb0ELb1ELb1ELi192EEEEEEEEEvNT_6ParamsE)
        /*004c*/ 	.short	0x0380
        /*004e*/ 	.short	0x0a00


	//----- nvinfo : EIATTR_SW_WAR
	.align		4
.L_146:
        /*0050*/ 	.byte	0x04, 0x36
        /*0052*/ 	.short	(.L_148 - .L_147)
.L_147:
        /*0054*/ 	.word	0x00000008
.L_148:


//--------------------- .nv.info._ZN7cutlass13device_kernelIN5flash11enable_sm90INS1_16FlashAttnFwdSm90INS1_25CollectiveMainloopFwdSm90ILi2EN4cute5tupleIJNS5_1CILi1EEES8_S8_EEENS6_IJNS7_ILi192EEENS7_ILi128EEENS7_ILi96EEEEEELi96ENS_6half_tEfNS_4arch4Sm90ELb1ELb0ELb1ELb1ELb1ELb0ELb0ELb0ELb1ELb1ELb1ELb0EEENS1_21CollectiveEpilogueFwdINS6_IJSA_SC_SB_EEES9_SE_SG_Li384ELb1ELb1ELb1ELb0EEENS1_36VarlenDynamicPersistentTileSchedulerILi192ELi128ELi384ELi128ELb1ELb1ELb1ELb1ELb1ELb1EEEEEEEEEvNT_6ParamsE --------------------------
	.section	.nv.info._ZN7cutlass13device_kernelIN5flash11enable_sm90INS1_16FlashAttnFwdSm90INS1_25CollectiveMainloopFwdSm90ILi2EN4cute5tupleIJNS5_1CILi1EEES8_S8_EEENS6_IJNS7_ILi192EEENS7_ILi128EEENS7_ILi96EEEEEELi96ENS_6half_tEfNS_4arch4Sm90ELb1ELb0ELb1ELb1ELb1ELb0ELb0ELb0ELb1ELb1ELb1ELb0EEENS1_21CollectiveEpilogueFwdINS6_IJSA_SC_SB_EEES9_SE_SG_Li384ELb1ELb1ELb1ELb0EEENS1_36VarlenDynamicPersistentTileSchedulerILi192ELi128ELi384ELi128ELb1ELb1ELb1ELb1ELb1ELb1EEEEEEEEEvNT_6ParamsE,"",@"SHT_CUDA_INFO"
	.sectionflags	@""
	.align	4


	//----- nvinfo : EIATTR_CUDA_API_VERSION
	.align		4
        /*0000*/ 	.byte	0x04, 0x37
        /*0002*/ 	.short	(.L_150 - .L_149)
.L_149:
        /*0004*/ 	.word	0x00000082


	//----- nvinfo : EIATTR_KPARAM_INFO
	.align		4
.L_150:
        /*0008*/ 	.byte	0x04, 0x17
        /*000a*/ 	.short	(.L_152 - .L_151)
.L_151:
        /*000c*/ 	.word	0x00000000
        /*0010*/ 	.short	0x0000
        /*0012*/ 	.short	0x0000
        /*0014*/ 	.byte	0x00, 0xf0, 0x01, 0x2a


	//----- nvinfo : EIATTR_SPARSE_MMA_MASK
	.align		4
.L_152:
        /*0018*/ 	.byte	0x03, 0x50
        /*001a*/ 	.short	0x0000


	//----- nvinfo : EIATTR_MAXREG_COUNT
	.align		4
        /*001c*/ 	.byte	0x03, 0x1b
        /*001e*/ 	.short	0x0080


	//----- nvinfo : EIATTR_MERCURY_ISA_VERSION
	.align		4
        /*0020*/ 	.byte	0x03, 0x5f
        /*0022*/ 	.short	0x0101


	//----- nvinfo : EIATTR_VRC_CTA_INIT_COUNT
	.align		4
        /*0024*/ 	.byte	0x02, 0x4a
	.zero		1
	.zero		1


	//----- nvinfo : EIATTR_EXIT_INSTR_OFFSETS
	.align		4
        /*0028*/ 	.byte	0x04, 0x1c
        /*002a*/ 	.short	(.L_154 - .L_153)


	//   ....[0]....
.L_153:
        /*002c*/ 	.word	0x00000010


	//----- nvinfo : EIATTR_MAX_THREADS
	.align		4
.L_154:
        /*0030*/ 	.byte	0x04, 0x05
        /*0032*/ 	.short	(.L_156 - .L_155)
.L_155:
        /*0034*/ 	.word	0x00000200
        /*0038*/ 	.word	0x00000001
        /*003c*/ 	.word	0x00000001


	//----- nvinfo : EIATTR_CBANK_PARAM_SIZE
	.align		4
.L_156:
        /*0040*/ 	.byte	0x03, 0x19
        /*0042*/ 	.short	0x0a80


	//----- nvinfo : EIATTR_PARAM_CBANK
	.align		4
        /*0044*/ 	.byte	0x04, 0x0a
        /*0046*/ 	.short	(.L_158 - .L_157)
	.align		4
.L_157:
        /*0048*/ 	.word	index@(.nv.constant0._ZN7cutlass13device_kernelIN5flash11enable_sm90INS1_16FlashAttnFwdSm90INS1_25CollectiveMainloopFwdSm90ILi2EN4cute5tupleIJNS5_1CILi1EEES8_S8_EEENS6_IJNS7_ILi192EEENS7_ILi128EEENS7_ILi96EEEEEELi96ENS_6half_tEfNS_4arch4Sm90ELb1ELb0ELb1ELb1ELb1ELb0ELb0ELb0ELb1ELb1ELb1ELb0EEENS1_21CollectiveEpilogueFwdINS6_IJSA_SC_SB_EEES9_SE_SG_Li384ELb1ELb1ELb1ELb0EEENS1_36VarlenDynamicPersistentTileSchedulerILi192ELi128ELi384ELi128ELb1ELb1ELb1ELb1ELb1ELb1EEEEEEEEEvNT_6ParamsE)
        /*004c*/ 	.short	0x0380
        /*004e*/ 	.short	0x0a80


	//----- nvinfo : EIATTR_SW_WAR
	.align		4
.L_158:
        /*0050*/ 	.byte	0x04, 0x36
        /*0052*/ 	.short	(.L_160 - .L_159)
.L_159:
        /*0054*/ 	.word	0x00000008
.L_160:


//--------------------- .nv.info._ZN7cutlass13device_kernelIN5flash11enable_sm90INS1_16FlashAttnFwdSm90INS1_25CollectiveMainloopFwdSm90ILi2EN4cute5tupleIJNS5_1CILi1EEES8_S8_EEENS6_IJNS7_ILi192EEENS7_ILi128EEENS7_ILi96EEEEEELi96ENS_6half_tEfNS_4arch4Sm90ELb1ELb0ELb1ELb1ELb1ELb1ELb0ELb0ELb1ELb1ELb1ELb0EEENS1_21CollectiveEpilogueFwdINS6_IJSA_SC_SB_EEES9_SE_SG_Li384ELb1ELb1ELb1ELb0EEENS1_36VarlenDynamicPersistentTileSchedulerILi192ELi128ELi384ELi128ELb1ELb1ELb1ELb1ELb1ELb1EEEEEEEEEvNT_6ParamsE --------------------------
	.section	.nv.info._ZN7cutlass13device_kernelIN5flash11enable_sm90INS1_16FlashAttnFwdSm90INS1_25CollectiveMainloopFwdSm90ILi2EN4cute5tupleIJNS5_1CILi1EEES8_S8_EEENS6_IJNS7_ILi192EEENS7_ILi128EEENS7_ILi96EEEEEELi96ENS_6half_tEfNS_4arch4Sm90ELb1ELb0ELb1ELb1ELb1ELb1ELb0ELb0ELb1ELb1ELb1ELb0EEENS1_21CollectiveEpilogueFwdINS6_IJSA_SC_SB_EEES9_SE_SG_Li384ELb1ELb1ELb1ELb0EEENS1_36VarlenDynamicPersistentTileSchedulerILi192ELi128ELi384ELi128ELb1ELb1ELb1ELb1ELb1ELb1EEEEEEEEEvNT_6ParamsE,"",@"SHT_CUDA_INFO"
	.sectionflags	@""
	.align	4


	//----- nvinfo : EIATTR_CUDA_API_VERSION
	.align		4
        /*0000*/ 	.byte	0x04, 0x37
        /*0002*/ 	.short	(.L_162 - .L_161)
.L_161:
        /*0004*/ 	.word	0x00000082


	//----- nvinfo : EIATTR_KPARAM_INFO
	.align		4
.L_162:
        /*0008*/ 	.byte	0x04, 0x17
        /*000a*/ 	.short	(.L_164 - .L_163)
.L_163:
        /*000c*/ 	.word	0x00000000
        /*0010*/ 	.short	0x0000
        /*0012*/ 	.short	0x0000
        /*0014*/ 	.byte	0x00, 0xf0, 0x01, 0x2a


	//----- nvinfo : EIATTR_SPARSE_MMA_MASK
	.align		4
.L_164:
        /*0018*/ 	.byte	0x03, 0x50
        /*001a*/ 	.short	0x0000


	//----- nvinfo : EIATTR_MAXREG_COUNT
	.align		4
        /*001c*/ 	.byte	0x03, 0x1b
        /*001e*/ 	.short	0x0080


	//----- nvinfo : EIATTR_MERCURY_ISA_VERSION
	.align		4
        /*0020*/ 	.byte	0x03, 0x5f
        /*0022*/ 	.short	0x0101


	//----- nvinfo : EIATTR_VRC_CTA_INIT_COUNT
	.align		4
        /*0024*/ 	.byte	0x02, 0x4a
	.zero		1
	.zero		1


	//----- nvinfo : EIATTR_EXIT_INSTR_OFFSETS
	.align		4
        /*0028*/ 	.byte	0x04, 0x1c
        /*002a*/ 	.short	(.L_166 - .L_165)


	//   ....[0]....
.L_165:
        /*002c*/ 	.word	0x00000010


	//----- nvinfo : EIATTR_MAX_THREADS
	.align		4
.L_166:
        /*0030*/ 	.byte	0x04, 0x05
        /*0032*/ 	.short	(.L_168 - .L_167)
.L_167:
        /*0034*/ 	.word	0x00000200
        /*0038*/ 	.word	0x00000001
        /*003c*/ 	.word	0x00000001


	//----- nvinfo : EIATTR_CBANK_PARAM_SIZE
	.align		4
.L_168:
        /*0040*/ 	.byte	0x03, 0x19
        /*0042*/ 	.short	0x0a80


	//----- nvinfo : EIATTR_PARAM_CBANK
	.align		4
        /*0044*/ 	.byte	0x04, 0x0a
        /*0046*/ 	.short	(.L_170 - .L_169)
	.align		4
.L_169:
        /*0048*/ 	.word	index@(.nv.constant0._ZN7cutlass13device_kernelIN5flash11enable_sm90INS1_16FlashAttnFwdSm90INS1_25CollectiveMainloopFwdSm90ILi2EN4cute5tupleIJNS5_1CILi1EEES8_S8_EEENS6_IJNS7_ILi192EEENS7_ILi128EEENS7_ILi96EEEEEELi96ENS_6half_tEfNS_4arch4Sm90ELb1ELb0ELb1ELb1ELb1ELb1ELb0ELb0ELb1ELb1ELb1ELb0EEENS1_21CollectiveEpilogueFwdINS6_IJSA_SC_SB_EEES9_SE_SG_Li384ELb1ELb1ELb1ELb0EEENS1_36VarlenDynamicPersistentTileSchedulerILi192ELi128ELi384ELi128ELb1ELb1ELb1ELb1ELb1ELb1EEEEEEEEEvNT_6ParamsE)
        /*004c*/ 	.short	0x0380
        /*004e*/ 	.short	0x0a80


	//----- nvinfo : EIATTR_SW_WAR
	.align		4
.L_170:
        /*0050*/ 	.byte	0x04, 0x36
        /*0052*/ 	.short	(.L_172 - .L_171)
.L_171:
        /*0054*/ 	.word	0x00000008
.L_172:


//--------------------- .nv.callgraph             --------------------------
	.section	.nv.callgraph,"",@"SHT_CUDA_CALLGRAPH"
	.align	4
	.sectionentsize	8
	.align		4
        /*0000*/ 	.word	0x00000000
	.align		4
        /*0004*/ 	.word	0xffffffff
	.align		4
        /*0008*/ 	.word	0x00000000
	.align		4
        /*000c*/ 	.word	0xfffffffe
	.align		4
        /*0010*/ 	.word	0x00000000
	.align		4
        /*0014*/ 	.word	0xfffffffd
	.align		4
        /*0018*/ 	.word	0x00000000
	.align		4
        /*001c*/ 	.word	0xfffffffc


//--------------------- .nv.constant4             --------------------------
	.section	.nv.constant4,"a",@progbits
	.align	8
	.align		8
.nv.constant4:
        /*0000*/ 	.dword	_ZN85_INTERNAL_8aeadf04_49_flash_fwd_hdim96_fp16_paged_split_softcap_sm90_cu_21e1f8cb_34224cuda3std3__45__cpo5beginE
	.align		8
        /*0008*/ 	.dword	_ZN85_INTERNAL_8aeadf04_49_flash_fwd_hdim96_fp16_paged_split_softcap_sm90_cu_21e1f8cb_34224cuda3std3__45__cpo3endE
	.align		8
        /*0010*/ 	.dword	_ZN85_INTERNAL_8aeadf04_49_flash_fwd_hdim96_fp16_paged_split_softcap_sm90_cu_21e1f8cb_34224cuda3std3__45__cpo6cbeginE
	.align		8
        /*0018*/ 	.dword	_ZN85_INTERNAL_8aeadf04_49_flash_fwd_hdim96_fp16_paged_split_softcap_sm90_cu_21e1f8cb_34224cuda3std3__45__cpo4cendE
	.align		8
        /*0020*/ 	.dword	_ZN85_INTERNAL_8aeadf04_49_flash_fwd_hdim96_fp16_paged_split_softcap_sm90_cu_21e1f8cb_34224cuda3std3__487_GLOBAL__N__8aeadf04_49_flash_fwd_hdim96_fp16_paged_split_softcap_sm90_cu_21e1f8cb_34226ignoreE
	.align		8
        /*0028*/ 	.dword	_ZN85_INTERNAL_8aeadf04_49_flash_fwd_hdim96_fp16_paged_split_softcap_sm90_cu_21e1f8cb_34224cuda3std3__419piecewise_constructE
	.align		8
        /*0030*/ 	.dword	_ZN85_INTERNAL_8aeadf04_49_flash_fwd_hdim96_fp16_paged_split_softcap_sm90_cu_21e1f8cb_34224cuda3std3__48in_placeE
	.align		8
        /*0038*/ 	.dword	_ZN85_INTERNAL_8aeadf04_49_flash_fwd_hdim96_fp16_paged_split_softcap_sm90_cu_21e1f8cb_34224cuda3std6ranges3__45__cpo4swapE
	.align		8
        /*0040*/ 	.dword	_ZN85_INTERNAL_8aeadf04_49_flash_fwd_hdim96_fp16_paged_split_softcap_sm90_cu_21e1f8cb_34224cuda3std6ranges3__45__cpo9iter_moveE
	.align		8
        /*0048*/ 	.dword	_ZN85_INTERNAL_8aeadf04_49_flash_fwd_hdim96_fp16_paged_split_softcap_sm90_cu_21e1f8cb_34224cute7productE
	.align		8
        /*0050*/ 	.dword	_ZN85_INTERNAL_8aeadf04_49_flash_fwd_hdim96_fp16_paged_split_softcap_sm90_cu_21e1f8cb_34224cute1_E


//--------------------- .text._ZN7cutlass13device_kernelIN5flash11enable_sm90INS1_16FlashAttnFwdSm90INS1_25CollectiveMainloopFwdSm90ILi2EN4cute5tupleIJNS5_1CILi1EEES8_S8_EEENS6_IJNS7_ILi192EEENS7_ILi128EEENS7_ILi96EEEEEELi96ENS_6half_tEfNS_4arch4Sm90ELb0ELb0ELb1ELb0ELb1ELb0ELb0ELb0ELb1ELb1ELb1ELb0EEENS1_21CollectiveEpilogueFwdINS6_IJSA_SC_SB_EEES9_SE_SG_Li384ELb0ELb1ELb1ELb0EEENS1_19SingleTileSchedulerILb0ELb1ELb1ELi192EEEEEEEEEvNT_6ParamsE --------------------------
	.section	.text._ZN7cutlass13device_kernelIN5flash11enable_sm90INS1_16FlashAttnFwdSm90INS1_25CollectiveMainloopFwdSm90ILi2EN4cute5tupleIJNS5_1CILi1EEES8_S8_EEENS6_IJNS7_ILi192EEENS7_ILi128EEENS7_ILi96EEEEEELi96ENS_6half_tEfNS_4arch4Sm90ELb0ELb0ELb1ELb0ELb1ELb0ELb0ELb0ELb1ELb1ELb1ELb0EEENS1_21CollectiveEpilogueFwdINS6_IJSA_SC_SB_EEES9_SE_SG_Li384ELb0ELb1ELb1ELb0EEENS1_19SingleTileSchedulerILb0ELb1ELb1ELi192EEEEEEEEEvNT_6ParamsE,"ax",@progbits
	.align	128
.text._ZN7cutlass13device_kernelIN5flash11enable_sm90INS1_16FlashAttnFwdSm90INS1_25CollectiveMainloopFwdSm90ILi2EN4cute5tupleIJNS5_1CILi1EEES8_S8_EEENS6_IJNS7_ILi192EEENS7_ILi128EEENS7_ILi96EEEEEELi96ENS_6half_tEfNS_4arch4Sm90ELb0ELb0ELb1ELb0ELb1ELb0ELb0ELb0ELb1ELb1ELb1ELb0EEENS1_21CollectiveEpilogueFwdINS6_IJSA_SC_SB_EEES9_SE_SG_Li384ELb0ELb1ELb1ELb0EEENS1_19SingleTileSchedulerILb0ELb1ELb1ELi192EEEEEEEEEvNT_6ParamsE:
        .type           _ZN7cutlass13device_kernelIN5flash11enable_sm90INS1_16FlashAttnFwdSm90INS1_25CollectiveMainloopFwdSm90ILi2EN4cute5tupleIJNS5_1CILi1EEES8_S8_EEENS6_IJNS7_ILi192EEENS7_ILi128EEENS7_ILi96EEEEEELi96ENS_6half_tEfNS_4arch4Sm90ELb0ELb0ELb1ELb0ELb1ELb0ELb0ELb0ELb1ELb1ELb1ELb0EEENS1_21CollectiveEpilogueFwdINS6_IJSA_SC_SB_EEES9_SE_SG_Li384ELb0ELb1ELb1ELb0EEENS1_19SingleTileSchedulerILb0ELb1ELb1ELi192EEEEEEEEEvNT_6ParamsE,@function
        .size           _ZN7cutlass13device_kernelIN5flash11enable_sm90INS1_16FlashAttnFwdSm90INS1_25CollectiveMainloopFwdSm90ILi2EN4cute5tupleIJNS5_1CILi1EEES8_S8_EEENS6_IJNS7_ILi192EEENS7_ILi128EEENS7_ILi96EEEEEELi96ENS_6half_tEfNS_4arch4Sm90ELb0ELb0ELb1ELb0ELb1ELb0ELb0ELb0ELb1ELb1ELb1ELb0EEENS1_21CollectiveEpilogueFwdINS6_IJSA_SC_SB_EEES9_SE_SG_Li384ELb0ELb1ELb1ELb0EEENS1_19SingleTileSchedulerILb0ELb1ELb1ELi192EEEEEEEEEvNT_6ParamsE,(.L_x_9 - _ZN7cutlass13device_kernelIN5flash11enable_sm90INS1_16FlashAttnFwdSm90INS1_25CollectiveMainloopFwdSm90ILi2EN4cute5tupleIJNS5_1CILi1EEES8_S8_EEENS6_IJNS7_ILi192EEENS7_ILi128EEENS7_ILi96EEEEEELi96ENS_6half_tEfNS_4arch4Sm90ELb0ELb0ELb1ELb0ELb1ELb0ELb0ELb0ELb1ELb1ELb1ELb0EEENS1_21CollectiveEpilogueFwdINS6_IJSA_SC_SB_EEES9_SE_SG_Li384ELb0ELb1ELb1ELb0EEENS1_19SingleTileSchedulerILb0ELb1ELb1ELi192EEEEEEEEEvNT_6ParamsE)
        .other          _ZN7cutlass13device_kernelIN5flash11enable_sm90INS1_16FlashAttnFwdSm90INS1_25CollectiveMainloopFwdSm90ILi2EN4cute5tupleIJNS5_1CILi1EEES8_S8_EEENS6_IJNS7_ILi192EEENS7_ILi128EEENS7_ILi96EEEEEELi96ENS_6half_tEfNS_4arch4Sm90ELb0ELb0ELb1ELb0ELb1ELb0ELb0ELb0ELb1ELb1ELb1ELb0EEENS1_21CollectiveEpilogueFwdINS6_IJSA_SC_SB_EEES9_SE_SG_Li384ELb0ELb1ELb1ELb0EEENS1_19SingleTileSchedulerILb0ELb1ELb1ELi192EEEEEEEEEvNT_6ParamsE,@"STO_CUDA_ENTRY STV_DEFAULT"
_ZN7cutlass13device_kernelIN5flash11enable_sm90INS1_16FlashAttnFwdSm90INS1_25CollectiveMainloopFwdSm90ILi2EN4cute5tupleIJNS5_1CILi1EEES8_S8_EEENS6_IJNS7_ILi192EEENS7_ILi128EEENS7_ILi96EEEEEELi96ENS_6half_tEfNS_4arch4Sm90ELb0ELb0ELb1ELb0ELb1ELb0ELb0ELb0ELb1ELb1ELb1ELb0EEENS1_21CollectiveEpilogueFwdINS6_IJSA_SC_SB_EEES9_SE_SG_Li384ELb0ELb1ELb1ELb0EEENS1_19SingleTileSchedulerILb0ELb1ELb1ELi192EEEEEEEEEvNT_6ParamsE:
[----:B------:R-:W-:Y:S01]  /*0000*/  LDC R1, c[0x0][0x37c] ;  /* 0x0000df00ff017b82 */ /* 0x000fe20000000800 */
[----:B------:R-:W-:Y:S05]  /*0010*/  EXIT ;  /* 0x000000000000794d */ /* 0x000fea0003800000 */
.L_x_0:
[----:B------:R-:W-:-:S00]  /*0020*/  BRA `(.L_x_0) ;  /* 0xfffffffc00fc7947 */ /* 0x000fc0000383ffff */
[----:B------:R-:W-:-:S00]  /*0030*/  NOP ;  /* 0x0000000000007918 */ /* 0x000fc00000000000 */
        /* <DEDUP_REMOVED lines=12> */
.L_x_9:


//--------------------- .text._ZN7cutlass13device_kernelIN5flash11enable_sm90INS1_16FlashAttnFwdSm90INS1_25CollectiveMainloopFwdSm90ILi2EN4cute5tupleIJNS5_1CILi1EEES8_S8_EEENS6_IJNS7_ILi192EEENS7_ILi128EEENS7_ILi96EEEEEELi96ENS_6half_tEfNS_4arch4Sm90ELb0ELb0ELb1ELb1ELb1ELb0ELb0ELb0ELb1ELb1ELb1ELb0EEENS1_21CollectiveEpilogueFwdINS6_IJSA_SC_SB_EEES9_SE_SG_Li384ELb1ELb1ELb1ELb0EEENS1_36VarlenDynamicPersistentTileSchedulerILi192ELi128ELi384ELi128ELb1ELb1ELb1ELb0ELb1ELb1EEEEEEEEEvNT_6ParamsE --------------------------
	.section	.text._ZN7cutlass13device_kernelIN5flash11enable_sm90INS1_16FlashAttnFwdSm90INS1_25CollectiveMainloopFwdSm90ILi2EN4cute5tupleIJNS5_1CILi1EEES8_S8_EEENS6_IJNS7_ILi192EEENS7_ILi128EEENS7_ILi96EEEEEELi96ENS_6half_tEfNS_4arch4Sm90ELb0ELb0ELb1ELb1ELb1ELb0ELb0ELb0ELb1ELb1ELb1ELb0EEENS1_21CollectiveEpilogueFwdINS6_IJSA_SC_SB_EEES9_SE_SG_Li384ELb1ELb1ELb1ELb0EEENS1_36VarlenDynamicPersistentTileSchedulerILi192ELi128ELi384ELi128ELb1ELb1ELb1ELb0ELb1ELb1EEEEEEEEEvNT_6ParamsE,"ax",@progbits
	.align	128
.text._ZN7cutlass13device_kernelIN5flash11enable_sm90INS1_16FlashAttnFwdSm90INS1_25CollectiveMainloopFwdSm90ILi2EN4cute5tupleIJNS5_1CILi1EEES8_S8_EEENS6_IJNS7_ILi192EEENS7_ILi128EEENS7_ILi96EEEEEELi96ENS_6half_tEfNS_4arch4Sm90ELb0ELb0ELb1ELb1ELb1ELb0ELb0ELb0ELb1ELb1ELb1ELb0EEENS1_21CollectiveEpilogueFwdINS6_IJSA_SC_SB_EEES9_SE_SG_Li384ELb1ELb1ELb1ELb0EEENS1_36VarlenDynamicPersistentTileSchedulerILi192ELi128ELi384ELi128ELb1ELb1ELb1ELb0ELb1ELb1EEEEEEEEEvNT_6ParamsE:
        .type           _ZN7cutlass13device_kernelIN5flash11enable_sm90INS1_16FlashAttnFwdSm90INS1_25CollectiveMainloopFwdSm90ILi2EN4cute5tupleIJNS5_1CILi1EEES8_S8_EEENS6_IJNS7_ILi192EEENS7_ILi128EEENS7_ILi96EEEEEELi96ENS_6half_tEfNS_4arch4Sm90ELb0ELb0ELb1ELb1ELb1ELb0ELb0ELb0ELb1ELb1ELb1ELb0EEENS1_21CollectiveEpilogueFwdINS6_IJSA_SC_SB_EEES9_SE_SG_Li384ELb1ELb1ELb1ELb0EEENS1_36VarlenDynamicPersistentTileSchedulerILi192ELi128ELi384ELi128ELb1ELb1ELb1ELb0ELb1ELb1EEEEEEEEEvNT_6ParamsE,@function
        .size           _ZN7cutlass13device_kernelIN5flash11enable_sm90INS1_16FlashAttnFwdSm90INS1_25CollectiveMainloopFwdSm90ILi2EN4cute5tupleIJNS5_1CILi1EEES8_S8_EEENS6_IJNS7_ILi192EEENS7_ILi128EEENS7_ILi96EEEEEELi96ENS_6half_tEfNS_4arch4Sm90ELb0ELb0ELb1ELb1ELb1ELb0ELb0ELb0ELb1ELb1ELb1ELb0EEENS1_21CollectiveEpilogueFwdINS6_IJSA_SC_SB_EEES9_SE_SG_Li384ELb1ELb1ELb1ELb0EEENS1_36VarlenDynamicPersistentTileSchedulerILi192ELi128ELi384ELi128ELb1ELb1ELb1ELb0ELb1ELb1EEEEEEEEEvNT_6ParamsE,(.L_x_10 - _ZN7cutlass13device_kernelIN5flash11enable_sm90INS1_16FlashAttnFwdSm90INS1_25CollectiveMainloopFwdSm90ILi2EN4cute5tupleIJNS5_1CILi1EEES8_S8_EEENS6_IJNS7_ILi192EEENS7_ILi128EEENS7_ILi96EEEEEELi96ENS_6half_tEfNS_4arch4Sm90ELb0ELb0ELb1ELb1ELb1ELb0ELb0ELb0ELb1ELb1ELb1ELb0EEENS1_21CollectiveEpilogueFwdINS6_IJSA_SC_SB_EEES9_SE_SG_Li384ELb1ELb1ELb1ELb0EEENS1_36VarlenDynamicPersistentTileSchedulerILi192ELi128ELi384ELi128ELb1ELb1ELb1ELb0ELb1ELb1EEEEEEEEEvNT_6ParamsE)
        .other          _ZN7cutlass13device_kernelIN5flash11enable_sm90INS1_16FlashAttnFwdSm90INS1_25CollectiveMainloopFwdSm90ILi2EN4cute5tupleIJNS5_1CILi1EEES8_S8_EEENS6_IJNS7_ILi192EEENS7_ILi128EEENS7_ILi96EEEEEELi96ENS_6half_tEfNS_4arch4Sm90ELb0ELb0ELb1ELb1ELb1ELb0ELb0ELb0ELb1ELb1ELb1ELb0EEENS1_21CollectiveEpilogueFwdINS6_IJSA_SC_SB_EEES9_SE_SG_Li384ELb1ELb1ELb1ELb0EEENS1_36VarlenDynamicPersistentTileSchedulerILi192ELi128ELi384ELi128ELb1ELb1ELb1ELb0ELb1ELb1EEEEEEEEEvNT_6ParamsE,@"STO_CUDA_ENTRY STV_DEFAULT"
_ZN7cutlass13device_kernelIN5flash11enable_sm90INS1_16FlashAttnFwdSm90INS1_25CollectiveMainloopFwdSm90ILi2EN4cute5tupleIJNS5_1CILi1EEES8_S8_EEENS6_IJNS7_ILi192EEENS7_ILi128EEENS7_ILi96EEEEEELi96ENS_6half_tEfNS_4arch4Sm90ELb0ELb0ELb1ELb1ELb1ELb0ELb0ELb0ELb1ELb1ELb1ELb0EEENS1_21CollectiveEpilogueFwdINS6_IJSA_SC_SB_EEES9_SE_SG_Li384ELb1ELb1ELb1ELb0EEENS1_36VarlenDynamicPersistentTileSchedulerILi192ELi128ELi384ELi128ELb1ELb1ELb1ELb0ELb1ELb1EEEEEEEEEvNT_6ParamsE:
[----:B------:R-:W-:Y:S01]  /*0000*/  LDC R1, c[0x0][0x37c] ;  /* 0x0000df00ff017b82 */ /* 0x000fe20000000800 */
[----:B------:R-:W-:Y:S05]  /*0010*/  EXIT ;  /* 0x000000000000794d */ /* 0x000fea0003800000 */
.L_x_1:
        /* <DEDUP_REMOVED lines=14> */
.L_x_10:


//--------------------- .text._ZN7cutlass13device_kernelIN5flash11enable_sm90INS1_16FlashAttnFwdSm90INS1_25CollectiveMainloopFwdSm90ILi2EN4cute5tupleIJNS5_1CILi1EEES8_S8_EEENS6_IJNS7_ILi192EEENS7_ILi128EEENS7_ILi96EEEEEELi96ENS_6half_tEfNS_4arch4Sm90ELb0ELb0ELb1ELb1ELb1ELb1ELb0ELb0ELb1ELb1ELb1ELb0EEENS1_21CollectiveEpilogueFwdINS6_IJSA_SC_SB_EEES9_SE_SG_Li384ELb1ELb1ELb1ELb0EEENS1_36VarlenDynamicPersistentTileSchedulerILi192ELi128ELi384ELi128ELb1ELb1ELb1ELb0ELb1ELb1EEEEEEEEEvNT_6ParamsE --------------------------
	.section	.text._ZN7cutlass13device_kernelIN5flash11enable_sm90INS1_16FlashAttnFwdSm90INS1_25CollectiveMainloopFwdSm90ILi2EN4cute5tupleIJNS5_1CILi1EEES8_S8_EEENS6_IJNS7_ILi192EEENS7_ILi128EEENS7_ILi96EEEEEELi96ENS_6half_tEfNS_4arch4Sm90ELb0ELb0ELb1ELb1ELb1ELb1ELb0ELb0ELb1ELb1ELb1ELb0EEENS1_21CollectiveEpilogueFwdINS6_IJSA_SC_SB_EEES9_SE_SG_Li384ELb1ELb1ELb1ELb0EEENS1_36VarlenDynamicPersistentTileSchedulerILi192ELi128ELi384ELi128ELb1ELb1ELb1ELb0ELb1ELb1EEEEEEEEEvNT_6ParamsE,"ax",@progbits
	.align	128
.text._ZN7cutlass13device_kernelIN5flash11enable_sm90INS1_16FlashAttnFwdSm90INS1_25CollectiveMainloopFwdSm90ILi2EN4cute5tupleIJNS5_1CILi1EEES8_S8_EEENS6_IJNS7_ILi192EEENS7_ILi128EEENS7_ILi96EEEEEELi96ENS_6half_tEfNS_4arch4Sm90ELb0ELb0ELb1ELb1ELb1ELb1ELb0ELb0ELb1ELb1ELb1ELb0EEENS1_21CollectiveEpilogueFwdINS6_IJSA_SC_SB_EEES9_SE_SG_Li384ELb1ELb1ELb1ELb0EEENS1_36VarlenDynamicPersistentTileSchedulerILi192ELi128ELi384ELi128ELb1ELb1ELb1ELb0ELb1ELb1EEEEEEEEEvNT_6ParamsE:
        .type           _ZN7cutlass13device_kernelIN5flash11enable_sm90INS1_16FlashAttnFwdSm90INS1_25CollectiveMainloopFwdSm90ILi2EN4cute5tupleIJNS5_1CILi1EEES8_S8_EEENS6_IJNS7_ILi192EEENS7_ILi128EEENS7_ILi96EEEEEELi96ENS_6half_tEfNS_4arch4Sm90ELb0ELb0ELb1ELb1ELb1ELb1ELb0ELb0ELb1ELb1ELb1ELb0EEENS1_21CollectiveEpilogueFwdINS6_IJSA_SC_SB_EEES9_SE_SG_Li384ELb1ELb1ELb1ELb0EEENS1_36VarlenDynamicPersistentTileSchedulerILi192ELi128ELi384ELi128ELb1ELb1ELb1ELb0ELb1ELb1EEEEEEEEEvNT_6ParamsE,@function
        .size           _ZN7cutlass13device_kernelIN5flash11enable_sm90INS1_16FlashAttnFwdSm90INS1_25CollectiveMainloopFwdSm90ILi2EN4cute5tupleIJNS5_1CILi1EEES8_S8_EEENS6_IJNS7_ILi192EEENS7_ILi128EEENS7_ILi96EEEEEELi96ENS_6half_tEfNS_4arch4Sm90ELb0ELb0ELb1ELb1ELb1ELb1ELb0ELb0ELb1ELb1ELb1ELb0EEENS1_21CollectiveEpilogueFwdINS6_IJSA_SC_SB_EEES9_SE_SG_Li384ELb1ELb1ELb1ELb0EEENS1_36VarlenDynamicPersistentTileSchedulerILi192ELi128ELi384ELi128ELb1ELb1ELb1ELb0ELb1ELb1EEEEEEEEEvNT_6ParamsE,(.L_x_11 - _ZN7cutlass13device_kernelIN5flash11enable_sm90INS1_16FlashAttnFwdSm90INS1_25CollectiveMainloopFwdSm90ILi2EN4cute5tupleIJNS5_1CILi1EEES8_S8_EEENS6_IJNS7_ILi192EEENS7_ILi128EEENS7_ILi96EEEEEELi96ENS_6half_tEfNS_4arch4Sm90ELb0ELb0ELb1ELb1ELb1ELb1ELb0ELb0ELb1ELb1ELb1ELb0EEENS1_21CollectiveEpilogueFwdINS6_IJSA_SC_SB_EEES9_SE_SG_Li384ELb1ELb1ELb1ELb0EEENS1_36VarlenDynamicPersistentTileSchedulerILi192ELi128ELi384ELi128ELb1ELb1ELb1ELb0ELb1ELb1EEEEEEEEEvNT_6ParamsE)
        .other          _ZN7cutlass13device_kernelIN5flash11enable_sm90INS1_16FlashAttnFwdSm90INS1_25CollectiveMainloopFwdSm90ILi2EN4cute5tupleIJNS5_1CILi1EEES8_S8_EEENS6_IJNS7_ILi192EEENS7_ILi128EEENS7_ILi96EEEEEELi96ENS_6half_tEfNS_4arch4Sm90ELb0ELb0ELb1ELb1ELb1ELb1ELb0ELb0ELb1ELb1ELb1ELb0EEENS1_21CollectiveEpilogueFwdINS6_IJSA_SC_SB_EEES9_SE_SG_Li384ELb1ELb1ELb1ELb0EEENS1_36VarlenDynamicPersistentTileSchedulerILi192ELi128ELi384ELi128ELb1ELb1ELb1ELb0ELb1ELb1EEEEEEEEEvNT_6ParamsE,@"STO_CUDA_ENTRY STV_DEFAULT"
_ZN7cutlass13device_kernelIN5flash11enable_sm90INS1_16FlashAttnFwdSm90INS1_25CollectiveMainloopFwdSm90ILi2EN4cute5tupleIJNS5_1CILi1EEES8_S8_EEENS6_IJNS7_ILi192EEENS7_ILi128EEENS7_ILi96EEEEEELi96ENS_6half_tEfNS_4arch4Sm90ELb0ELb0ELb1ELb1ELb1ELb1ELb0ELb0ELb1ELb1ELb1ELb0EEENS1_21CollectiveEpilogueFwdINS6_IJSA_SC_SB_EEES9_SE_SG_Li384ELb1ELb1ELb1ELb0EEENS1_36VarlenDynamicPersistentTileSchedulerILi192ELi128ELi384ELi128ELb1ELb1ELb1ELb0ELb1ELb1EEEEEEEEEvNT_6ParamsE:
[----:B------:R-:W-:Y:S01]  /*0000*/  LDC R1, c[0x0][0x37c] ;  /* 0x0000df00ff017b82 */ /* 0x000fe20000000800 */
[----:B------:R-:W-:Y:S05]  /*0010*/  EXIT ;  /* 0x000000000000794d */ /* 0x000fea0003800000 */
.L_x_2:
        /* <DEDUP_REMOVED lines=14> */
.L_x_11:


//--------------------- .text._ZN7cutlass13device_kernelIN5flash11enable_sm90INS1_16FlashAttnFwdSm90INS1_25CollectiveMainloopFwdSm90ILi2EN4cute5tupleIJNS5_1CILi1EEES8_S8_EEENS6_IJNS7_ILi192EEENS7_ILi128EEENS7_ILi96EEEEEELi96ENS_6half_tEfNS_4arch4Sm90ELb0ELb1ELb1ELb0ELb1ELb0ELb0ELb0ELb1ELb1ELb1ELb0EEENS1_21CollectiveEpilogueFwdINS6_IJSA_SC_SB_EEES9_SE_SG_Li384ELb0ELb1ELb1ELb0EEENS1_19SingleTileSchedulerILb0ELb1ELb1ELi192EEEEEEEEEvNT_6ParamsE --------------------------
	.section	.text._ZN7cutlass13device_kernelIN5flash11enable_sm90INS1_16FlashAttnFwdSm90INS1_25CollectiveMainloopFwdSm90ILi2EN4cute5tupleIJNS5_1CILi1EEES8_S8_EEENS6_IJNS7_ILi192EEENS7_ILi128EEENS7_ILi96EEEEEELi96ENS_6half_tEfNS_4arch4Sm90ELb0ELb1ELb1ELb0ELb1ELb0ELb0ELb0ELb1ELb1ELb1ELb0EEENS1_21CollectiveEpilogueFwdINS6_IJSA_SC_SB_EEES9_SE_SG_Li384ELb0ELb1ELb1ELb0EEENS1_19SingleTileSchedulerILb0ELb1ELb1ELi192EEEEEEEEEvNT_6ParamsE,"ax",@progbits
	.align	128
.text._ZN7cutlass13device_kernelIN5flash11enable_sm90INS1_16FlashAttnFwdSm90INS1_25CollectiveMainloopFwdSm90ILi2EN4cute5tupleIJNS5_1CILi1EEES8_S8_EEENS6_IJNS7_ILi192EEENS7_ILi128EEENS7_ILi96EEEEEELi96ENS_6half_tEfNS_4arch4Sm90ELb0ELb1ELb1ELb0ELb1ELb0ELb0ELb0ELb1ELb1ELb1ELb0EEENS1_21CollectiveEpilogueFwdINS6_IJSA_SC_SB_EEES9_SE_SG_Li384ELb0ELb1ELb1ELb0EEENS1_19SingleTileSchedulerILb0ELb1ELb1ELi192EEEEEEEEEvNT_6ParamsE:
        .type           _ZN7cutlass13device_kernelIN5flash11enable_sm90INS1_16FlashAttnFwdSm90INS1_25CollectiveMainloopFwdSm90ILi2EN4cute5tupleIJNS5_1CILi1EEES8_S8_EEENS6_IJNS7_ILi192EEENS7_ILi128EEENS7_ILi96EEEEEELi96ENS_6half_tEfNS_4arch4Sm90ELb0ELb1ELb1ELb0ELb1ELb0ELb0ELb0ELb1ELb1ELb1ELb0EEENS1_21CollectiveEpilogueFwdINS6_IJSA_SC_SB_EEES9_SE_SG_Li384ELb0ELb1ELb1ELb0EEENS1_19SingleTileSchedulerILb0ELb1ELb1ELi192EEEEEEEEEvNT_6ParamsE,@function
        .size           _ZN7cutlass13device_kernelIN5flash11enable_sm90INS1_16FlashAttnFwdSm90INS1_25CollectiveMainloopFwdSm90ILi2EN4cute5tupleIJNS5_1CILi1EEES8_S8_EEENS6_IJNS7_ILi192EEENS7_ILi128EEENS7_ILi96EEEEEELi96ENS_6half_tEfNS_4arch4Sm90ELb0ELb1ELb1ELb0ELb1ELb0ELb0ELb0ELb1ELb1ELb1ELb0EEENS1_21CollectiveEpilogueFwdINS6_IJSA_SC_SB_EEES9_SE_SG_Li384ELb0ELb1ELb1ELb0EEENS1_19SingleTileSchedulerILb0ELb1ELb1ELi192EEEEEEEEEvNT_6ParamsE,(.L_x_12 - _ZN7cutlass13device_kernelIN5flash11enable_sm90INS1_16FlashAttnFwdSm90INS1_25CollectiveMainloopFwdSm90ILi2EN4cute5tupleIJNS5_1CILi1EEES8_S8_EEENS6_IJNS7_ILi192EEENS7_ILi128EEENS7_ILi96EEEEEELi96ENS_6half_tEfNS_4arch4Sm90ELb0ELb1ELb1ELb0ELb1ELb0ELb0ELb0ELb1ELb1ELb1ELb0EEENS1_21CollectiveEpilogueFwdINS6_IJSA_SC_SB_EEES9_SE_SG_Li384ELb0ELb1ELb1ELb0EEENS1_19SingleTileSchedulerILb0ELb1ELb1ELi192EEEEEEEEEvNT_6ParamsE)
        .other          _ZN7cutlass13device_kernelIN5flash11enable_sm90INS1_16FlashAttnFwdSm90INS1_25CollectiveMainloopFwdSm90ILi2EN4cute5tupleIJNS5_1CILi1EEES8_S8_EEENS6_IJNS7_ILi192EEENS7_ILi128EEENS7_ILi96EEEEEELi96ENS_6half_tEfNS_4arch4Sm90ELb0ELb1ELb1ELb0ELb1ELb0ELb0ELb0ELb1ELb1ELb1ELb0EEENS1_21CollectiveEpilogueFwdINS6_IJSA_SC_SB_EEES9_SE_SG_Li384ELb0ELb1ELb1ELb0EEENS1_19SingleTileSchedulerILb0ELb1ELb1ELi192EEEEEEEEEvNT_6ParamsE,@"STO_CUDA_ENTRY STV_DEFAULT"
_ZN7cutlass13device_kernelIN5flash11enable_sm90INS1_16FlashAttnFwdSm90INS1_25CollectiveMainloopFwdSm90ILi2EN4cute5tupleIJNS5_1CILi1EEES8_S8_EEENS6_IJNS7_ILi192EEENS7_ILi128EEENS7_ILi96EEEEEELi96ENS_6half_tEfNS_4arch4Sm90ELb0ELb1ELb1ELb0ELb1ELb0ELb0ELb0ELb1ELb1ELb1ELb0EEENS1_21CollectiveEpilogueFwdINS6_IJSA_SC_SB_EEES9_SE_SG_Li384ELb0ELb1ELb1ELb0EEENS1_19SingleTileSchedulerILb0ELb1ELb1ELi192EEEEEEEEEvNT_6ParamsE:
[----:B------:R-:W-:Y:S01]  /*0000*/  LDC R1, c[0x0][0x37c] ;  /* 0x0000df00ff017b82 */ /* 0x000fe20000000800 */
[----:B------:R-:W-:Y:S05]  /*0010*/  EXIT ;  /* 0x000000000000794d */ /* 0x000fea0003800000 */
.L_x_3:
        /* <DEDUP_REMOVED lines=14> */
.L_x_12:


//--------------------- .text._ZN7cutlass13device_kernelIN5flash11enable_sm90INS1_16FlashAttnFwdSm90INS1_25CollectiveMainloopFwdSm90ILi2EN4cute5tupleIJNS5_1CILi1EEES8_S8_EEENS6_IJNS7_ILi192EEENS7_ILi128EEENS7_ILi96EEEEEELi96ENS_6half_tEfNS_4arch4Sm90ELb0ELb1ELb1ELb1ELb1ELb0ELb0ELb0ELb1ELb1ELb1ELb0EEENS1_21CollectiveEpilogueFwdINS6_IJSA_SC_SB_EEES9_SE_SG_Li384ELb1ELb1ELb1ELb0EEENS1_36VarlenDynamicPersistentTileSchedulerILi192ELi128ELi384ELi128ELb1ELb1ELb1ELb1ELb0ELb1EEEEEEEEEvNT_6ParamsE --------------------------
	.section	.text._ZN7cutlass13device_kernelIN5flash11enable_sm90INS1_16FlashAttnFwdSm90INS1_25CollectiveMainloopFwdSm90ILi2EN4cute5tupleIJNS5_1CILi1EEES8_S8_EEENS6_IJNS7_ILi192EEENS7_ILi128EEENS7_ILi96EEEEEELi96ENS_6half_tEfNS_4arch4Sm90ELb0ELb1ELb1ELb1ELb1ELb0ELb0ELb0ELb1ELb1ELb1ELb0EEENS1_21CollectiveEpilogueFwdINS6_IJSA_SC_SB_EEES9_SE_SG_Li384ELb1ELb1ELb1ELb0EEENS1_36VarlenDynamicPersistentTileSchedulerILi192ELi128ELi384ELi128ELb1ELb1ELb1ELb1ELb0ELb1EEEEEEEEEvNT_6ParamsE,"ax",@progbits
	.align	128
.text._ZN7cutlass13device_kernelIN5flash11enable_sm90INS1_16FlashAttnFwdSm90INS1_25CollectiveMainloopFwdSm90ILi2EN4cute5tupleIJNS5_1CILi1EEES8_S8_EEENS6_IJNS7_ILi192EEENS7_ILi128EEENS7_ILi96EEEEEELi96ENS_6half_tEfNS_4arch4Sm90ELb0ELb1ELb1ELb1ELb1ELb0ELb0ELb0ELb1ELb1ELb1ELb0EEENS1_21CollectiveEpilogueFwdINS6_IJSA_SC_SB_EEES9_SE_SG_Li384ELb1ELb1ELb1ELb0EEENS1_36VarlenDynamicPersistentTileSchedulerILi192ELi128ELi384ELi128ELb1ELb1ELb1ELb1ELb0ELb1EEEEEEEEEvNT_6ParamsE:
        .type           _ZN7cutlass13device_kernelIN5flash11enable_sm90INS1_16FlashAttnFwdSm90INS1_25CollectiveMainloopFwdSm90ILi2EN4cute5tupleIJNS5_1CILi1EEES8_S8_EEENS6_IJNS7_ILi192EEENS7_ILi128EEENS7_ILi96EEEEEELi96ENS_6half_tEfNS_4arch4Sm90ELb0ELb1ELb1ELb1ELb1ELb0ELb0ELb0ELb1ELb1ELb1ELb0EEENS1_21CollectiveEpilogueFwdINS6_IJSA_SC_SB_EEES9_SE_SG_Li384ELb1ELb1ELb1ELb0EEENS1_36VarlenDynamicPersistentTileSchedulerILi192ELi128ELi384ELi128ELb1ELb1ELb1ELb1ELb0ELb1EEEEEEEEEvNT_6ParamsE,@function
        .size           _ZN7cutlass13device_kernelIN5flash11enable_sm90INS1_16FlashAttnFwdSm90INS1_25CollectiveMainloopFwdSm90ILi2EN4cute5tupleIJNS5_1CILi1EEES8_S8_EEENS6_IJNS7_ILi192EEENS7_ILi128EEENS7_ILi96EEEEEELi96ENS_6half_tEfNS_4arch4Sm90ELb0ELb1ELb1ELb1ELb1ELb0ELb0ELb0ELb1ELb1ELb1ELb0EEENS1_21CollectiveEpilogueFwdINS6_IJSA_SC_SB_EEES9_SE_SG_Li384ELb1ELb1ELb1ELb0EEENS1_36VarlenDynamicPersistentTileSchedulerILi192ELi128ELi384ELi128ELb1ELb1ELb1ELb1ELb0ELb1EEEEEEEEEvNT_6ParamsE,(.L_x_13 - _ZN7cutlass13device_kernelIN5flash11enable_sm90INS1_16FlashAttnFwdSm90INS1_25CollectiveMainloopFwdSm90ILi2EN4cute5tupleIJNS5_1CILi1EEES8_S8_EEENS6_IJNS7_ILi192EEENS7_ILi128EEENS7_ILi96EEEEEELi96ENS_6half_tEfNS_4arch4Sm90ELb0ELb1ELb1ELb1ELb1ELb0ELb0ELb0ELb1ELb1ELb1ELb0EEENS1_21CollectiveEpilogueFwdINS6_IJSA_SC_SB_EEES9_SE_SG_Li384ELb1ELb1ELb1ELb0EEENS1_36VarlenDynamicPersistentTileSchedulerILi192ELi128ELi384ELi128ELb1ELb1ELb1ELb1ELb0ELb1EEEEEEEEEvNT_6ParamsE)
        .other          _ZN7cutlass13device_kernelIN5flash11enable_sm90INS1_16FlashAttnFwdSm90INS1_25CollectiveMainloopFwdSm90ILi2EN4cute5tupleIJNS5_1CILi1EEES8_S8_EEENS6_IJNS7_ILi192EEENS7_ILi128EEENS7_ILi96EEEEEELi96ENS_6half_tEfNS_4arch4Sm90ELb0ELb1ELb1ELb1ELb1ELb0ELb0ELb0ELb1ELb1ELb1ELb0EEENS1_21CollectiveEpilogueFwdINS6_IJSA_SC_SB_EEES9_SE_SG_Li384ELb1ELb1ELb1ELb0EEENS1_36VarlenDynamicPersistentTileSchedulerILi192ELi128ELi384ELi128ELb1ELb1ELb1ELb1ELb0ELb1EEEEEEEEEvNT_6ParamsE,@"STO_CUDA_ENTRY STV_DEFAULT"
_ZN7cutlass13device_kernelIN5flash11enable_sm90INS1_16FlashAttnFwdSm90INS1_25CollectiveMainloopFwdSm90ILi2EN4cute5tupleIJNS5_1CILi1EEES8_S8_EEENS6_IJNS7_ILi192EEENS7_ILi128EEENS7_ILi96EEEEEELi96ENS_6half_tEfNS_4arch4Sm90ELb0ELb1ELb1ELb1ELb1ELb0ELb0ELb0ELb1ELb1ELb1ELb0EEENS1_21CollectiveEpilogueFwdINS6_IJSA_SC_SB_EEES9_SE_SG_Li384ELb1ELb1ELb1ELb0EEENS1_36VarlenDynamicPersistentTileSchedulerILi192ELi128ELi384ELi128ELb1ELb1ELb1ELb1ELb0ELb1EEEEEEEEEvNT_6ParamsE:
[----:B------:R-:W-:Y:S01]  /*0000*/  LDC R1, c[0x0][0x37c] ;  /* 0x0000df00ff017b82 */ /* 0x000fe20000000800 */
[----:B------:R-:W-:Y:S05]  /*0010*/  EXIT ;  /* 0x000000000000794d */ /* 0x000fea0003800000 */
.L_x_4:
        /* <DEDUP_REMOVED lines=14> */
.L_x_13:


//--------------------- .text._ZN7cutlass13device_kernelIN5flash11enable_sm90INS1_16FlashAttnFwdSm90INS1_25CollectiveMainloopFwdSm90ILi2EN4cute5tupleIJNS5_1CILi1EEES8_S8_EEENS6_IJNS7_ILi192EEENS7_ILi128EEENS7_ILi96EEEEEELi96ENS_6half_tEfNS_4arch4Sm90ELb0ELb1ELb1ELb1ELb1ELb1ELb0ELb0ELb1ELb1ELb1ELb0EEENS1_21CollectiveEpilogueFwdINS6_IJSA_SC_SB_EEES9_SE_SG_Li384ELb1ELb1ELb1ELb0EEENS1_36VarlenDynamicPersistentTileSchedulerILi192ELi128ELi384ELi128ELb1ELb1ELb1ELb1ELb0ELb1EEEEEEEEEvNT_6ParamsE --------------------------
	.section	.text._ZN7cutlass13device_kernelIN5flash11enable_sm90INS1_16FlashAttnFwdSm90INS1_25CollectiveMainloopFwdSm90ILi2EN4cute5tupleIJNS5_1CILi1EEES8_S8_EEENS6_IJNS7_ILi192EEENS7_ILi128EEENS7_ILi96EEEEEELi96ENS_6half_tEfNS_4arch4Sm90ELb0ELb1ELb1ELb1ELb1ELb1ELb0ELb0ELb1ELb1ELb1ELb0EEENS1_21CollectiveEpilogueFwdINS6_IJSA_SC_SB_EEES9_SE_SG_Li384ELb1ELb1ELb1ELb0EEENS1_36VarlenDynamicPersistentTileSchedulerILi192ELi128ELi384ELi128ELb1ELb1ELb1ELb1ELb0ELb1EEEEEEEEEvNT_6ParamsE,"ax",@progbits
	.align	128
.text._ZN7cutlass13device_kernelIN5flash11enable_sm90INS1_16FlashAttnFwdSm90INS1_25CollectiveMainloopFwdSm90ILi2EN4cute5tupleIJNS5_1CILi1EEES8_S8_EEENS6_IJNS7_ILi192EEENS7_ILi128EEENS7_ILi96EEEEEELi96ENS_6half_tEfNS_4arch4Sm90ELb0ELb1ELb1ELb1ELb1ELb1ELb0ELb0ELb1ELb1ELb1ELb0EEENS1_21CollectiveEpilogueFwdINS6_IJSA_SC_SB_EEES9_SE_SG_Li384ELb1ELb1ELb1ELb0EEENS1_36VarlenDynamicPersistentTileSchedulerILi192ELi128ELi384ELi128ELb1ELb1ELb1ELb1ELb0ELb1EEEEEEEEEvNT_6ParamsE:
        .type           _ZN7cutlass13device_kernelIN5flash11enable_sm90INS1_16FlashAttnFwdSm90INS1_25CollectiveMainloopFwdSm90ILi2EN4cute5tupleIJNS5_1CILi1EEES8_S8_EEENS6_IJNS7_ILi192EEENS7_ILi128EEENS7_ILi96EEEEEELi96ENS_6half_tEfNS_4arch4Sm90ELb0ELb1ELb1ELb1ELb1ELb1ELb0ELb0ELb1ELb1ELb1ELb0EEENS1_21CollectiveEpilogueFwdINS6_IJSA_SC_SB_EEES9_SE_SG_Li384ELb1ELb1ELb1ELb0EEENS1_36VarlenDynamicPersistentTileSchedulerILi192ELi128ELi384ELi128ELb1ELb1ELb1ELb1ELb0ELb1EEEEEEEEEvNT_6ParamsE,@function
        .size           _ZN7cutlass13device_kernelIN5flash11enable_sm90INS1_16FlashAttnFwdSm90INS1_25CollectiveMainloopFwdSm90ILi2EN4cute5tupleIJNS5_1CILi1EEES8_S8_EEENS6_IJNS7_ILi192EEENS7_ILi128EEENS7_ILi96EEEEEELi96ENS_6half_tEfNS_4arch4Sm90ELb0ELb1ELb1ELb1ELb1ELb1ELb0ELb0ELb1ELb1ELb1ELb0EEENS1_21CollectiveEpilogueFwdINS6_IJSA_SC_SB_EEES9_SE_SG_Li384ELb1ELb1ELb1ELb0EEENS1_36VarlenDynamicPersistentTileSchedulerILi192ELi128ELi384ELi128ELb1ELb1ELb1ELb1ELb0ELb1EEEEEEEEEvNT_6ParamsE,(.L_x_14 - _ZN7cutlass13device_kernelIN5flash11enable_sm90INS1_16FlashAttnFwdSm90INS1_25CollectiveMainloopFwdSm90ILi2EN4cute5tupleIJNS5_1CILi1EEES8_S8_EEENS6_IJNS7_ILi192EEENS7_ILi128EEENS7_ILi96EEEEEELi96ENS_6half_tEfNS_4arch4Sm90ELb0ELb1ELb1ELb1ELb1ELb1ELb0ELb0ELb1ELb1ELb1ELb0EEENS1_21CollectiveEpilogueFwdINS6_IJSA_SC_SB_EEES9_SE_SG_Li384ELb1ELb1ELb1ELb0EEENS1_36VarlenDynamicPersistentTileSchedulerILi192ELi128ELi384ELi128ELb1ELb1ELb1ELb1ELb0ELb1EEEEEEEEEvNT_6ParamsE)
        .other          _ZN7cutlass13device_kernelIN5flash11enable_sm90INS1_16FlashAttnFwdSm90INS1_25CollectiveMainloopFwdSm90ILi2EN4cute5tupleIJNS5_1CILi1EEES8_S8_EEENS6_IJNS7_ILi192EEENS7_ILi128EEENS7_ILi96EEEEEELi96ENS_6half_tEfNS_4arch4Sm90ELb0ELb1ELb1ELb1ELb1ELb1ELb0ELb0ELb1ELb1ELb1ELb0EEENS1_21CollectiveEpilogueFwdINS6_IJSA_SC_SB_EEES9_SE_SG_Li384ELb1ELb1ELb1ELb0EEENS1_36VarlenDynamicPersistentTileSchedulerILi192ELi128ELi384ELi128ELb1ELb1ELb1ELb1ELb0ELb1EEEEEEEEEvNT_6ParamsE,@"STO_CUDA_ENTRY STV_DEFAULT"
_ZN7cutlass13device_kernelIN5flash11enable_sm90INS1_16FlashAttnFwdSm90INS1_25CollectiveMainloopFwdSm90ILi2EN4cute5tupleIJNS5_1CILi1EEES8_S8_EEENS6_IJNS7_ILi192EEENS7_ILi128EEENS7_ILi96EEEEEELi96ENS_6half_tEfNS_4arch4Sm90ELb0ELb1ELb1ELb1ELb1ELb1ELb0ELb0ELb1ELb1ELb1ELb0EEENS1_21CollectiveEpilogueFwdINS6_IJSA_SC_SB_EEES9_SE_SG_Li384ELb1ELb1ELb1ELb0EEENS1_36VarlenDynamicPersistentTileSchedulerILi192ELi128ELi384ELi128ELb1ELb1ELb1ELb1ELb0ELb1EEEEEEEEEvNT_6ParamsE:
[----:B------:R-:W-:Y:S01]  /*0000*/  LDC R1, c[0x0][0x37c] ;  /* 0x0000df00ff017b82 */ /* 0x000fe20000000800 */
[----:B------:R-:W-:Y:S05]  /*0010*/  EXIT ;  /* 0x000000000000794d */ /* 0x000fea0003800000 */
.L_x_5:
        /* <DEDUP_REMOVED lines=14> */
.L_x_14:


//--------------------- .text._ZN7cutlass13device_kernelIN5flash11enable_sm90INS1_16FlashAttnFwdSm90INS1_25CollectiveMainloopFwdSm90ILi2EN4cute5tupleIJNS5_1CILi1EEES8_S8_EEENS6_IJNS7_ILi192EEENS7_ILi128EEENS7_ILi96EEEEEELi96ENS_6half_tEfNS_4arch4Sm90ELb1ELb0ELb1ELb0ELb1ELb0ELb0ELb0ELb1ELb1ELb1ELb0EEENS1_21CollectiveEpilogueFwdINS6_IJSA_SC_SB_EEES9_SE_SG_Li384ELb0ELb1ELb1ELb0EEENS1_19SingleTileSchedulerILb0ELb1ELb1ELi192EEEEEEEEEvNT_6ParamsE --------------------------
	.section	.text._ZN7cutlass13device_kernelIN5flash11enable_sm90INS1_16FlashAttnFwdSm90INS1_25CollectiveMainloopFwdSm90ILi2EN4cute5tupleIJNS5_1CILi1EEES8_S8_EEENS6_IJNS7_ILi192EEENS7_ILi128EEENS7_ILi96EEEEEELi96ENS_6half_tEfNS_4arch4Sm90ELb1ELb0ELb1ELb0ELb1ELb0ELb0ELb0ELb1ELb1ELb1ELb0EEENS1_21CollectiveEpilogueFwdINS6_IJSA_SC_SB_EEES9_SE_SG_Li384ELb0ELb1ELb1ELb0EEENS1_19SingleTileSchedulerILb0ELb1ELb1ELi192EEEEEEEEEvNT_6ParamsE,"ax",@progbits
	.align	128
.text._ZN7cutlass13device_kernelIN5flash11enable_sm90INS1_16FlashAttnFwdSm90INS1_25CollectiveMainloopFwdSm90ILi2EN4cute5tupleIJNS5_1CILi1EEES8_S8_EEENS6_IJNS7_ILi192EEENS7_ILi128EEENS7_ILi96EEEEEELi96ENS_6half_tEfNS_4arch4Sm90ELb1ELb0ELb1ELb0ELb1ELb0ELb0ELb0ELb1ELb1ELb1ELb0EEENS1_21CollectiveEpilogueFwdINS6_IJSA_SC_SB_EEES9_SE_SG_Li384ELb0ELb1ELb1ELb0EEENS1_19SingleTileSchedulerILb0ELb1ELb1ELi192EEEEEEEEEvNT_6ParamsE:
        .type           _ZN7cutlass13device_kernelIN5flash11enable_sm90INS1_16FlashAttnFwdSm90INS1_25CollectiveMainloopFwdSm90ILi2EN4cute5tupleIJNS5_1CILi1EEES8_S8_EEENS6_IJNS7_ILi192EEENS7_ILi128EEENS7_ILi96EEEEEELi96ENS_6half_tEfNS_4arch4Sm90ELb1ELb0ELb1ELb0ELb1ELb0ELb0ELb0ELb1ELb1ELb1ELb0EEENS1_21CollectiveEpilogueFwdINS6_IJSA_SC_SB_EEES9_SE_SG_Li384ELb0ELb1ELb1ELb0EEENS1_19SingleTileSchedulerILb0ELb1ELb1ELi192EEEEEEEEEvNT_6ParamsE,@function
        .size           _ZN7cutlass13device_kernelIN5flash11enable_sm90INS1_16FlashAttnFwdSm90INS1_25CollectiveMainloopFwdSm90ILi2EN4cute5tupleIJNS5_1CILi1EEES8_S8_EEENS6_IJNS7_ILi192EEENS7_ILi128EEENS7_ILi96EEEEEELi96ENS_6half_tEfNS_4arch4Sm90ELb1ELb0ELb1ELb0ELb1ELb0ELb0ELb0ELb1ELb1ELb1ELb0EEENS1_21CollectiveEpilogueFwdINS6_IJSA_SC_SB_EEES9_SE_SG_Li384ELb0ELb1ELb1ELb0EEENS1_19SingleTileSchedulerILb0ELb1ELb1ELi192EEEEEEEEEvNT_6ParamsE,(.L_x_15 - _ZN7cutlass13device_kernelIN5flash11enable_sm90INS1_16FlashAttnFwdSm90INS1_25CollectiveMainloopFwdSm90ILi2EN4cute5tupleIJNS5_1CILi1EEES8_S8_EEENS6_IJNS7_ILi192EEENS7_ILi128EEENS7_ILi96EEEEEELi96ENS_6half_tEfNS_4arch4Sm90ELb1ELb0ELb1ELb0ELb1ELb0ELb0ELb0ELb1ELb1ELb1ELb0EEENS1_21CollectiveEpilogueFwdINS6_IJSA_SC_SB_EEES9_SE_SG_Li384ELb0ELb1ELb1ELb0EEENS1_19SingleTileSchedulerILb0ELb1ELb1ELi192EEEEEEEEEvNT_6ParamsE)
        .other          _ZN7cutlass13device_kernelIN5flash11enable_sm90INS1_16FlashAttnFwdSm90INS1_25CollectiveMainloopFwdSm90ILi2EN4cute5tupleIJNS5_1CILi1EEES8_S8_EEENS6_IJNS7_ILi192EEENS7_ILi128EEENS7_ILi96EEEEEELi96ENS_6half_tEfNS_4arch4Sm90ELb1ELb0ELb1ELb0ELb1ELb0ELb0ELb0ELb1ELb1ELb1ELb0EEENS1_21CollectiveEpilogueFwdINS6_IJSA_SC_SB_EEES9_SE_SG_Li384ELb0ELb1ELb1ELb0EEENS1_19SingleTileSchedulerILb0ELb1ELb1ELi192EEEEEEEEEvNT_6ParamsE,@"STO_CUDA_ENTRY STV_DEFAULT"
_ZN7cutlass13device_kernelIN5flash11enable_sm90INS1_16FlashAttnFwdSm90INS1_25CollectiveMainloopFwdSm90ILi2EN4cute5tupleIJNS5_1CILi1EEES8_S8_EEENS6_IJNS7_ILi192EEENS7_ILi128EEENS7_ILi96EEEEEELi96ENS_6half_tEfNS_4arch4Sm90ELb1ELb0ELb1ELb0ELb1ELb0ELb0ELb0ELb1ELb1ELb1ELb0EEENS1_21CollectiveEpilogueFwdINS6_IJSA_SC_SB_EEES9_SE_SG_Li384ELb0ELb1ELb1ELb0EEENS1_19SingleTileSchedulerILb0ELb1ELb1ELi192EEEEEEEEEvNT_6ParamsE:
[----:B------:R-:W-:Y:S01]  /*0000*/  LDC R1, c[0x0][0x37c] ;  /* 0x0000df00ff017b82 */ /* 0x000fe20000000800 */
[----:B------:R-:W-:Y:S05]  /*0010*/  EXIT ;  /* 0x000000000000794d */ /* 0x000fea0003800000 */
.L_x_6:
        /* <DEDUP_REMOVED lines=14> */
.L_x_15:


//--------------------- .text._ZN7cutlass13device_kernelIN5flash11enable_sm90INS1_16FlashAttnFwdSm90INS1_25CollectiveMainloopFwdSm90ILi2EN4cute5tupleIJNS5_1CILi1EEES8_S8_EEENS6_IJNS7_ILi192EEENS7_ILi128EEENS7_ILi96EEEEEELi96ENS_6half_tEfNS_4arch4Sm90ELb1ELb0ELb1ELb1ELb1ELb0ELb0ELb0ELb1ELb1ELb1ELb0EEENS1_21CollectiveEpilogueFwdINS6_IJSA_SC_SB_EEES9_SE_SG_Li384ELb1ELb1ELb1ELb0EEENS1_36VarlenDynamicPersistentTileSchedulerILi192ELi128ELi384ELi128ELb1ELb1ELb1ELb1ELb1ELb1EEEEEEEEEvNT_6ParamsE --------------------------
	.section	.text._ZN7cutlass13device_kernelIN5flash11enable_sm90INS1_16FlashAttnFwdSm90INS1_25CollectiveMainloopFwdSm90ILi2EN4cute5tupleIJNS5_1CILi1EEES8_S8_EEENS6_IJNS7_ILi192EEENS7_ILi128EEENS7_ILi96EEEEEELi96ENS_6half_tEfNS_4arch4Sm90ELb1ELb0ELb1ELb1ELb1ELb0ELb0ELb0ELb1ELb1ELb1ELb0EEENS1_21CollectiveEpilogueFwdINS6_IJSA_SC_SB_EEES9_SE_SG_Li384ELb1ELb1ELb1ELb0EEENS1_36VarlenDynamicPersistentTileSchedulerILi192ELi128ELi384ELi128ELb1ELb1ELb1ELb1ELb1ELb1EEEEEEEEEvNT_6ParamsE,"ax",@progbits
	.align	128
.text._ZN7cutlass13device_kernelIN5flash11enable_sm90INS1_16FlashAttnFwdSm90INS1_25CollectiveMainloopFwdSm90ILi2EN4cute5tupleIJNS5_1CILi1EEES8_S8_EEENS6_IJNS7_ILi192EEENS7_ILi128EEENS7_ILi96EEEEEELi96ENS_6half_tEfNS_4arch4Sm90ELb1ELb0ELb1ELb1ELb1ELb0ELb0ELb0ELb1ELb1ELb1ELb0EEENS1_21CollectiveEpilogueFwdINS6_IJSA_SC_SB_EEES9_SE_SG_Li384ELb1ELb1ELb1ELb0EEENS1_36VarlenDynamicPersistentTileSchedulerILi192ELi128ELi384ELi128ELb1ELb1ELb1ELb1ELb1ELb1EEEEEEEEEvNT_6ParamsE:
        .type           _ZN7cutlass13device_kernelIN5flash11enable_sm90INS1_16FlashAttnFwdSm90INS1_25CollectiveMainloopFwdSm90ILi2EN4cute5tupleIJNS5_1CILi1EEES8_S8_EEENS6_IJNS7_ILi192EEENS7_ILi128EEENS7_ILi96EEEEEELi96ENS_6half_tEfNS_4arch4Sm90ELb1ELb0ELb1ELb1ELb1ELb0ELb0ELb0ELb1ELb1ELb1ELb0EEENS1_21CollectiveEpilogueFwdINS6_IJSA_SC_SB_EEES9_SE_SG_Li384ELb1ELb1ELb1ELb0EEENS1_36VarlenDynamicPersistentTileSchedulerILi192ELi128ELi384ELi128ELb1ELb1ELb1ELb1ELb1ELb1EEEEEEEEEvNT_6ParamsE,@function
        .size           _ZN7cutlass13device_kernelIN5flash11enable_sm90INS1_16FlashAttnFwdSm90INS1_25CollectiveMainloopFwdSm90ILi2EN4cute5tupleIJNS5_1CILi1EEES8_S8_EEENS6_IJNS7_ILi192EEENS7_ILi128EEENS7_ILi96EEEEEELi96ENS_6half_tEfNS_4arch4Sm90ELb1ELb0ELb1ELb1ELb1ELb0ELb0ELb0ELb1ELb1ELb1ELb0EEENS1_21CollectiveEpilogueFwdINS6_IJSA_SC_SB_EEES9_SE_SG_Li384ELb1ELb1ELb1ELb0EEENS1_36VarlenDynamicPersistentTileSchedulerILi192ELi128ELi384ELi128ELb1ELb1ELb1ELb1ELb1ELb1EEEEEEEEEvNT_6ParamsE,(.L_x_16 - _ZN7cutlass13device_kernelIN5flash11enable_sm90INS1_16FlashAttnFwdSm90INS1_25CollectiveMainloopFwdSm90ILi2EN4cute5tupleIJNS5_1CILi1EEES8_S8_EEENS6_IJNS7_ILi192EEENS7_ILi128EEENS7_ILi96EEEEEELi96ENS_6half_tEfNS_4arch4Sm90ELb1ELb0ELb1ELb1ELb1ELb0ELb0ELb0ELb1ELb1ELb1ELb0EEENS1_21CollectiveEpilogueFwdINS6_IJSA_SC_SB_EEES9_SE_SG_Li384ELb1ELb1ELb1ELb0EEENS1_36VarlenDynamicPersistentTileSchedulerILi192ELi128ELi384ELi128ELb1ELb1ELb1ELb1ELb1ELb1EEEEEEEEEvNT_6ParamsE)
        .other          _ZN7cutlass13device_kernelIN5flash11enable_sm90INS1_16FlashAttnFwdSm90INS1_25CollectiveMainloopFwdSm90ILi2EN4cute5tupleIJNS5_1CILi1EEES8_S8_EEENS6_IJNS7_ILi192EEENS7_ILi128EEENS7_ILi96EEEEEELi96ENS_6half_tEfNS_4arch4Sm90ELb1ELb0ELb1ELb1ELb1ELb0ELb0ELb0ELb1ELb1ELb1ELb0EEENS1_21CollectiveEpilogueFwdINS6_IJSA_SC_SB_EEES9_SE_SG_Li384ELb1ELb1ELb1ELb0EEENS1_36VarlenDynamicPersistentTileSchedulerILi192ELi128ELi384ELi128ELb1ELb1ELb1ELb1ELb1ELb1EEEEEEEEEvNT_6ParamsE,@"STO_CUDA_ENTRY STV_DEFAULT"
_ZN7cutlass13device_kernelIN5flash11enable_sm90INS1_16FlashAttnFwdSm90INS1_25CollectiveMainloopFwdSm90ILi2EN4cute5tupleIJNS5_1CILi1EEES8_S8_EEENS6_IJNS7_ILi192EEENS7_ILi128EEENS7_ILi96EEEEEELi96ENS_6half_tEfNS_4arch4Sm90ELb1ELb0ELb1ELb1ELb1ELb0ELb0ELb0ELb1ELb1ELb1ELb0EEENS1_21CollectiveEpilogueFwdINS6_IJSA_SC_SB_EEES9_SE_SG_Li384ELb1ELb1ELb1ELb0EEENS1_36VarlenDynamicPersistentTileSchedulerILi192ELi128ELi384ELi128ELb1ELb1ELb1ELb1ELb1ELb1EEEEEEEEEvNT_6ParamsE:
[----:B------:R-:W-:Y:S01]  /*0000*/  LDC R1, c[0x0][0x37c] ;  /* 0x0000df00ff017b82 */ /* 0x000fe20000000800 */
[----:B------:R-:W-:Y:S05]  /*0010*/  EXIT ;  /* 0x000000000000794d */ /* 0x000fea0003800000 */
.L_x_7:
        /* <DEDUP_REMOVED lines=14> */
.L_x_16:


//--------------------- .text._ZN7cutlass13device_kernelIN5flash11enable_sm90INS1_16FlashAttnFwdSm90INS1_25CollectiveMainloopFwdSm90ILi2EN4cute5tupleIJNS5_1CILi1EEES8_S8_EEENS6_IJNS7_ILi192EEENS7_ILi128EEENS7_ILi96EEEEEELi96ENS_6half_tEfNS_4arch4Sm90ELb1ELb0ELb1ELb1ELb1ELb1ELb0ELb0ELb1ELb1ELb1ELb0EEENS1_21CollectiveEpilogueFwdINS6_IJSA_SC_SB_EEES9_SE_SG_Li384ELb1ELb1ELb1ELb0EEENS1_36VarlenDynamicPersistentTileSchedulerILi192ELi128ELi384ELi128ELb1ELb1ELb1ELb1ELb1ELb1EEEEEEEEEvNT_6ParamsE --------------------------
	.section	.text._ZN7cutlass13device_kernelIN5flash11enable_sm90INS1_16FlashAttnFwdSm90INS1_25CollectiveMainloopFwdSm90ILi2EN4cute5tupleIJNS5_1CILi1EEES8_S8_EEENS6_IJNS7_ILi192EEENS7_ILi128EEENS7_ILi96EEEEEELi96ENS_6half_tEfNS_4arch4Sm90ELb1ELb0ELb1ELb1ELb1ELb1ELb0ELb0ELb1ELb1ELb1ELb0EEENS1_21CollectiveEpilogueFwdINS6_IJSA_SC_SB_EEES9_SE_SG_Li384ELb1ELb1ELb1ELb0EEENS1_36VarlenDynamicPersistentTileSchedulerILi192ELi128ELi384ELi128ELb1ELb1ELb1ELb1ELb1ELb1EEEEEEEEEvNT_6ParamsE,"ax",@progbits
	.align	128
.text._ZN7cutlass13device_kernelIN5flash11enable_sm90INS1_16FlashAttnFwdSm90INS1_25CollectiveMainloopFwdSm90ILi2EN4cute5tupleIJNS5_1CILi1EEES8_S8_EEENS6_IJNS7_ILi192EEENS7_ILi128EEENS7_ILi96EEEEEELi96ENS_6half_tEfNS_4arch4Sm90ELb1ELb0ELb1ELb1ELb1ELb1ELb0ELb0ELb1ELb1ELb1ELb0EEENS1_21CollectiveEpilogueFwdINS6_IJSA_SC_SB_EEES9_SE_SG_Li384ELb1ELb1ELb1ELb0EEENS1_36VarlenDynamicPersistentTileSchedulerILi192ELi128ELi384ELi128ELb1ELb1ELb1ELb1ELb1ELb1EEEEEEEEEvNT_6ParamsE:
        .type           _ZN7cutlass13device_kernelIN5flash11enable_sm90INS1_16FlashAttnFwdSm90INS1_25CollectiveMainloopFwdSm90ILi2EN4cute5tupleIJNS5_1CILi1EEES8_S8_EEENS6_IJNS7_ILi192EEENS7_ILi128EEENS7_ILi96EEEEEELi96ENS_6half_tEfNS_4arch4Sm90ELb1ELb0ELb1ELb1ELb1ELb1ELb0ELb0ELb1ELb1ELb1ELb0EEENS1_21CollectiveEpilogueFwdINS6_IJSA_SC_SB_EEES9_SE_SG_Li384ELb1ELb1ELb1ELb0EEENS1_36VarlenDynamicPersistentTileSchedulerILi192ELi128ELi384ELi128ELb1ELb1ELb1ELb1ELb1ELb1EEEEEEEEEvNT_6ParamsE,@function
        .size           _ZN7cutlass13device_kernelIN5flash11enable_sm90INS1_16FlashAttnFwdSm90INS1_25CollectiveMainloopFwdSm90ILi2EN4cute5tupleIJNS5_1CILi1EEES8_S8_EEENS6_IJNS7_ILi192EEENS7_ILi128EEENS7_ILi96EEEEEELi96ENS_6half_tEfNS_4arch4Sm90ELb1ELb0ELb1ELb1ELb1ELb1ELb0ELb0ELb1ELb1ELb1ELb0EEENS1_21CollectiveEpilogueFwdINS6_IJSA_SC_SB_EEES9_SE_SG_Li384ELb1ELb1ELb1ELb0EEENS1_36VarlenDynamicPersistentTileSchedulerILi192ELi128ELi384ELi128ELb1ELb1ELb1ELb1ELb1ELb1EEEEEEEEEvNT_6ParamsE,(.L_x_17 - _ZN7cutlass13device_kernelIN5flash11enable_sm90INS1_16FlashAttnFwdSm90INS1_25CollectiveMainloopFwdSm90ILi2EN4cute5tupleIJNS5_1CILi1EEES8_S8_EEENS6_IJNS7_ILi192EEENS7_ILi128EEENS7_ILi96EEEEEELi96ENS_6half_tEfNS_4arch4Sm90ELb1ELb0ELb1ELb1ELb1ELb1ELb0ELb0ELb1ELb1ELb1ELb0EEENS1_21CollectiveEpilogueFwdINS6_IJSA_SC_SB_EEES9_SE_SG_Li384ELb1ELb1ELb1ELb0EEENS1_36VarlenDynamicPersistentTileSchedulerILi192ELi128ELi384ELi128ELb1ELb1ELb1ELb1ELb1ELb1EEEEEEEEEvNT_6ParamsE)
        .other          _ZN7cutlass13device_kernelIN5flash11enable_sm90INS1_16FlashAttnFwdSm90INS1_25CollectiveMainloopFwdSm90ILi2EN4cute5tupleIJNS5_1CILi1EEES8_S8_EEENS6_IJNS7_ILi192EEENS7_ILi128EEENS7_ILi96EEEEEELi96ENS_6half_tEfNS_4arch4Sm90ELb1ELb0ELb1ELb1ELb1ELb1ELb0ELb0ELb1ELb1ELb1ELb0EEENS1_21CollectiveEpilogueFwdINS6_IJSA_SC_SB_EEES9_SE_SG_Li384ELb1ELb1ELb1ELb0EEENS1_36VarlenDynamicPersistentTileSchedulerILi192ELi128ELi384ELi128ELb1ELb1ELb1ELb1ELb1ELb1EEEEEEEEEvNT_6ParamsE,@"STO_CUDA_ENTRY STV_DEFAULT"
_ZN7cutlass13device_kernelIN5flash11enable_sm90INS1_16FlashAttnFwdSm90INS1_25CollectiveMainloopFwdSm90ILi2EN4cute5tupleIJNS5_1CILi1EEES8_S8_EEENS6_IJNS7_ILi192EEENS7_ILi128EEENS7_ILi96EEEEEELi96ENS_6half_tEfNS_4arch4Sm90ELb1ELb0ELb1ELb1ELb1ELb1ELb0ELb0ELb1ELb1ELb1ELb0EEENS1_21CollectiveEpilogueFwdINS6_IJSA_SC_SB_EEES9_SE_SG_Li384ELb1ELb1ELb1ELb0EEENS1_36VarlenDynamicPersistentTileSchedulerILi192ELi128ELi384ELi128ELb1ELb1ELb1ELb1ELb1ELb1EEEEEEEEEvNT_6ParamsE:
[----:B------:R-:W-:Y:S01]  /*0000*/  LDC R1, c[0x0][0x37c] ;  /* 0x0000df00ff017b82 */ /* 0x000fe20000000800 */
[----:B------:R-:W-:Y:S05]  /*0010*/  EXIT ;  /* 0x000000000000794d */ /* 0x000fea0003800000 */
.L_x_8:
        /* <DEDUP_REMOVED lines=14> */
.L_x_17:


//--------------------- .nv.shared.reserved.0     --------------------------
	.section	.nv.shared.reserved.0,"aw",@nobits
	.weak		__nv_reservedSMEM_offset_0_alias
	.size		__nv_reservedSMEM_offset_0_alias, 0, 64
	.other		__nv_reservedSMEM_offset_0_alias,@"STO_CUDA_RESERVED_SHARED STV_DEFAULT"
__nv_reservedSMEM_offset_0_alias:
	.zero		0
	.zero		64


//--------------------- .nv.global                --------------------------
	.section	.nv.global,"aw",@nobits
.nv.global:
	.type		_ZN85_INTERNAL_8aeadf04_49_flash_fwd_hdim96_fp16_paged_split_softcap_sm90_cu_21e1f8cb_34224cute1_E,@object
	.size		_ZN85_INTERNAL_8aeadf04_49_flash_fwd_hdim96_fp16_paged_split_softcap_sm90_cu_21e1f8cb_34224cute1_E,(_ZN85_INTERNAL_8aeadf04_49_flash_fwd_hdim96_fp16_paged_split_softcap_sm90_cu_21e1f8cb_34224cuda3std3__45__cpo6cbeginE - _ZN85_INTERNAL_8aeadf04_49_flash_fwd_hdim96_fp16_paged_split_softcap_sm90_cu_21e1f8cb_34224cute1_E)
_ZN85_INTERNAL_8aeadf04_49_flash_fwd_hdim96_fp16_paged_split_softcap_sm90_cu_21e1f8cb_34224cute1_E:
	.zero		1
	.type		_ZN85_INTERNAL_8aeadf04_49_flash_fwd_hdim96_fp16_paged_split_softcap_sm90_cu_21e1f8cb_34224cuda3std3__45__cpo6cbeginE,@object
	.size		_ZN85_INTERNAL_8aeadf04_49_flash_fwd_hdim96_fp16_paged_split_softcap_sm90_cu_21e1f8cb_34224cuda3std3__45__cpo6cbeginE,(_ZN85_INTERNAL_8aeadf04_49_flash_fwd_hdim96_fp16_paged_split_softcap_sm90_cu_21e1f8cb_34224cuda3std3__48in_placeE - _ZN85_INTERNAL_8aeadf04_49_flash_fwd_hdim96_fp16_paged_split_softcap_sm90_cu_21e1f8cb_34224cuda3std3__45__cpo6cbeginE)
_ZN85_INTERNAL_8aeadf04_49_flash_fwd_hdim96_fp16_paged_split_softcap_sm90_cu_21e1f8cb_34224cuda3std3__45__cpo6cbeginE:
	.zero		1
	.type		_ZN85_INTERNAL_8aeadf04_49_flash_fwd_hdim96_fp16_paged_split_softcap_sm90_cu_21e1f8cb_34224cuda3std3__48in_placeE,@object
	.size		_ZN85_INTERNAL_8aeadf04_49_flash_fwd_hdim96_fp16_paged_split_softcap_sm90_cu_21e1f8cb_34224cuda3std3__48in_placeE,(_ZN85_INTERNAL_8aeadf04_49_flash_fwd_hdim96_fp16_paged_split_softcap_sm90_cu_21e1f8cb_34224cuda3std6ranges3__45__cpo9iter_moveE - _ZN85_INTERNAL_8aeadf04_49_flash_fwd_hdim96_fp16_paged_split_softcap_sm90_cu_21e1f8cb_34224cuda3std3__48in_placeE)
_ZN85_INTERNAL_8aeadf04_49_flash_fwd_hdim96_fp16_paged_split_softcap_sm90_cu_21e1f8cb_34224cuda3std3__48in_placeE:
	.zero		1
	.type		_ZN85_INTERNAL_8aeadf04_49_flash_fwd_hdim96_fp16_paged_split_softcap_sm90_cu_21e1f8cb_34224cuda3std6ranges3__45__cpo9iter_moveE,@object
	.size		_ZN85_INTERNAL_8aeadf04_49_flash_fwd_hdim96_fp16_paged_split_softcap_sm90_cu_21e1f8cb_34224cuda3std6ranges3__45__cpo9iter_moveE,(_ZN85_INTERNAL_8aeadf04_49_flash_fwd_hdim96_fp16_paged_split_softcap_sm90_cu_21e1f8cb_34224cuda3std3__45__cpo5beginE - _ZN85_INTERNAL_8aeadf04_49_flash_fwd_hdim96_fp16_paged_split_softcap_sm90_cu_21e1f8cb_34224cuda3std6ranges3__45__cpo9iter_moveE)
_ZN85_INTERNAL_8aeadf04_49_flash_fwd_hdim96_fp16_paged_split_softcap_sm90_cu_21e1f8cb_34224cuda3std6ranges3__45__cpo9iter_moveE:
	.zero		1
	.type		_ZN85_INTERNAL_8aeadf04_49_flash_fwd_hdim96_fp16_paged_split_softcap_sm90_cu_21e1f8cb_34224cuda3std3__45__cpo5beginE,@object
	.size		_ZN85_INTERNAL_8aeadf04_49_flash_fwd_hdim96_fp16_paged_split_softcap_sm90_cu_21e1f8cb_34224cuda3std3__45__cpo5beginE,(_ZN85_INTERNAL_8aeadf04_49_flash_fwd_hdim96_fp16_paged_split_softcap_sm90_cu_21e1f8cb_34224cuda3std3__487_GLOBAL__N__8aeadf04_49_flash_fwd_hdim96_fp16_paged_split_softcap_sm90_cu_21e1f8cb_34226ignoreE - _ZN85_INTERNAL_8aeadf04_49_flash_fwd_hdim96_fp16_paged_split_softcap_sm90_cu_21e1f8cb_34224cuda3std3__45__cpo5beginE)
_ZN85_INTERNAL_8aeadf04_49_flash_fwd_hdim96_fp16_paged_split_softcap_sm90_cu_21e1f8cb_34224cuda3std3__45__cpo5beginE:
	.zero		1
	.type		_ZN85_INTERNAL_8aeadf04_49_flash_fwd_hdim96_fp16_paged_split_softcap_sm90_cu_21e1f8cb_34224cuda3std3__487_GLOBAL__N__8aeadf04_49_flash_fwd_hdim96_fp16_paged_split_softcap_sm90_cu_21e1f8cb_34226ignoreE,@object
	.size		_ZN85_INTERNAL_8aeadf04_49_flash_fwd_hdim96_fp16_paged_split_softcap_sm90_cu_21e1f8cb_34224cuda3std3__487_GLOBAL__N__8aeadf04_49_flash_fwd_hdim96_fp16_paged_split_softcap_sm90_cu_21e1f8cb_34226ignoreE,(_ZN85_INTERNAL_8aeadf04_49_flash_fwd_hdim96_fp16_paged_split_softcap_sm90_cu_21e1f8cb_34224cute7productE - _ZN85_INTERNAL_8aeadf04_49_flash_fwd_hdim96_fp16_paged_split_softcap_sm90_cu_21e1f8cb_34224cuda3std3__487_GLOBAL__N__8aeadf04_49_flash_fwd_hdim96_fp16_paged_split_softcap_sm90_cu_21e1f8cb_34226ignoreE)
_ZN85_INTERNAL_8aeadf04_49_flash_fwd_hdim96_fp16_paged_split_softcap_sm90_cu_21e1f8cb_34224cuda3std3__487_GLOBAL__N__8aeadf04_49_flash_fwd_hdim96_fp16_paged_split_softcap_sm90_cu_21e1f8cb_34226ignoreE:
	.zero		1
	.type		_ZN85_INTERNAL_8aeadf04_49_flash_fwd_hdim96_fp16_paged_split_softcap_sm90_cu_21e1f8cb_34224cute7productE,@object
	.size		_ZN85_INTERNAL_8aeadf04_49_flash_fwd_hdim96_fp16_paged_split_softcap_sm90_cu_21e1f8cb_34224cute7productE,(_ZN85_INTERNAL_8aeadf04_49_flash_fwd_hdim96_fp16_paged_split_softcap_sm90_cu_21e1f8cb_34224cuda3std3__45__cpo3endE - _ZN85_INTERNAL_8aeadf04_49_flash_fwd_hdim96_fp16_paged_split_softcap_sm90_cu_21e1f8cb_34224cute7productE)
_ZN85_INTERNAL_8aeadf04_49_flash_fwd_hdim96_fp16_paged_split_softcap_sm90_cu_21e1f8cb_34224cute7productE:
	.zero		1
	.type		_ZN85_INTERNAL_8aeadf04_49_flash_fwd_hdim96_fp16_paged_split_softcap_sm90_cu_21e1f8cb_34224cuda3std3__45__cpo3endE,@object
	.size		_ZN85_INTERNAL_8aeadf04_49_flash_fwd_hdim96_fp16_paged_split_softcap_sm90_cu_21e1f8cb_34224cuda3std3__45__cpo3endE,(_ZN85_INTERNAL_8aeadf04_49_flash_fwd_hdim96_fp16_paged_split_softcap_sm90_cu_21e1f8cb_34224cuda3std3__419piecewise_constructE - _ZN85_INTERNAL_8aeadf04_49_flash_fwd_hdim96_fp16_paged_split_softcap_sm90_cu_21e1f8cb_34224cuda3std3__45__cpo3endE)
_ZN85_INTERNAL_8aeadf04_49_flash_fwd_hdim96_fp16_paged_split_softcap_sm90_cu_21e1f8cb_34224cuda3std3__45__cpo3endE:
	.zero		1
	.type		_ZN85_INTERNAL_8aeadf04_49_flash_fwd_hdim96_fp16_paged_split_softcap_sm90_cu_21e1f8cb_34224cuda3std3__419piecewise_constructE,@object
	.size		_ZN85_INTERNAL_8aeadf04_49_flash_fwd_hdim96_fp16_paged_split_softcap_sm90_cu_21e1f8cb_34224cuda3std3__419piecewise_constructE,(_ZN85_INTERNAL_8aeadf04_49_flash_fwd_hdim96_fp16_paged_split_softcap_sm90_cu_21e1f8cb_34224cuda3std3__45__cpo4cendE - _ZN85_INTERNAL_8aeadf04_49_flash_fwd_hdim96_fp16_paged_split_softcap_sm90_cu_21e1f8cb_34224cuda3std3__419piecewise_constructE)
_ZN85_INTERNAL_8aeadf04_49_flash_fwd_hdim96_fp16_paged_split_softcap_sm90_cu_21e1f8cb_34224cuda3std3__419piecewise_constructE:
	.zero		1
	.type		_ZN85_INTERNAL_8aeadf04_49_flash_fwd_hdim96_fp16_paged_split_softcap_sm90_cu_21e1f8cb_34224cuda3std3__45__cpo4cendE,@object
	.size		_ZN85_INTERNAL_8aeadf04_49_flash_fwd_hdim96_fp16_paged_split_softcap_sm90_cu_21e1f8cb_34224cuda3std3__45__cpo4cendE,(_ZN85_INTERNAL_8aeadf04_49_flash_fwd_hdim96_fp16_paged_split_softcap_sm90_cu_21e1f8cb_34224cuda3std6ranges3__45__cpo4swapE - _ZN85_INTERNAL_8aeadf04_49_flash_fwd_hdim96_fp16_paged_split_softcap_sm90_cu_21e1f8cb_34224cuda3std3__45__cpo4cendE)
_ZN85_INTERNAL_8aeadf04_49_flash_fwd_hdim96_fp16_paged_split_softcap_sm90_cu_21e1f8cb_34224cuda3std3__45__cpo4cendE:
	.zero		1
	.type		_ZN85_INTERNAL_8aeadf04_49_flash_fwd_hdim96_fp16_paged_split_softcap_sm90_cu_21e1f8cb_34224cuda3std6ranges3__45__cpo4swapE,@object
	.size		_ZN85_INTERNAL_8aeadf04_49_flash_fwd_hdim96_fp16_paged_split_softcap_sm90_cu_21e1f8cb_34224cuda3std6ranges3__45__cpo4swapE,(.L_7 - _ZN85_INTERNAL_8aeadf04_49_flash_fwd_hdim96_fp16_paged_split_softcap_sm90_cu_21e1f8cb_34224cuda3std6ranges3__45__cpo4swapE)
_ZN85_INTERNAL_8aeadf04_49_flash_fwd_hdim96_fp16_paged_split_softcap_sm90_cu_21e1f8cb_34224cuda3std6ranges3__45__cpo4swapE:
	.zero		1
.L_7:


//--------------------- .nv.constant0._ZN7cutlass13device_kernelIN5flash11enable_sm90INS1_16FlashAttnFwdSm90INS1_25CollectiveMainloopFwdSm90ILi2EN4cute5tupleIJNS5_1CILi1EEES8_S8_EEENS6_IJNS7_ILi192EEENS7_ILi128EEENS7_ILi96EEEEEELi96ENS_6half_tEfNS_4arch4Sm90ELb0ELb0ELb1ELb0ELb1ELb0ELb0ELb0ELb1ELb1ELb1ELb0EEENS1_21CollectiveEpilogueFwdINS6_IJSA_SC_SB_EEES9_SE_SG_Li384ELb0ELb1ELb1ELb0EEENS1_19SingleTileSchedulerILb0ELb1ELb1ELi192EEEEEEEEEvNT_6ParamsE --------------------------
	.section	.nv.constant0._ZN7cutlass13device_kernelIN5flash11enable_sm90INS1_16FlashAttnFwdSm90INS1_25CollectiveMainloopFwdSm90ILi2EN4cute5tupleIJNS5_1CILi1EEES8_S8_EEENS6_IJNS7_ILi192EEENS7_ILi128EEENS7_ILi96EEEEEELi96ENS_6half_tEfNS_4arch4Sm90ELb0ELb0ELb1ELb0ELb1ELb0ELb0ELb0ELb1ELb1ELb1ELb0EEENS1_21CollectiveEpilogueFwdINS6_IJSA_SC_SB_EEES9_SE_SG_Li384ELb0ELb1ELb1ELb0EEENS1_19SingleTileSchedulerILb0ELb1ELb1ELi192EEEEEEEEEvNT_6ParamsE,"a",@progbits
	.sectionflags	@""
	.align	4
.nv.constant0._ZN7cutlass13device_kernelIN5flash11enable_sm90INS1_16FlashAttnFwdSm90INS1_25CollectiveMainloopFwdSm90ILi2EN4cute5tupleIJNS5_1CILi1EEES8_S8_EEENS6_IJNS7_ILi192EEENS7_ILi128EEENS7_ILi96EEEEEELi96ENS_6half_tEfNS_4arch4Sm90ELb0ELb0ELb1ELb0ELb1ELb0ELb0ELb0ELb1ELb1ELb1ELb0EEENS1_21CollectiveEpilogueFwdINS6_IJSA_SC_SB_EEES9_SE_SG_Li384ELb0ELb1ELb1ELb0EEENS1_19SingleTileSchedulerILb0ELb1ELb1ELi192EEEEEEEEEvNT_6ParamsE:
	.zero		3456


//--------------------- .nv.constant0._ZN7cutlass13device_kernelIN5flash11enable_sm90INS1_16FlashAttnFwdSm90INS1_25CollectiveMainloopFwdSm90ILi2EN4cute5tupleIJNS5_1CILi1EEES8_S8_EEENS6_IJNS7_ILi192EEENS7_ILi128EEENS7_ILi96EEEEEELi96ENS_6half_tEfNS_4arch4Sm90ELb0ELb0ELb1ELb1ELb1ELb0ELb0ELb0ELb1ELb1ELb1ELb0EEENS1_21CollectiveEpilogueFwdINS6_IJSA_SC_SB_EEES9_SE_SG_Li384ELb1ELb1ELb1ELb0EEENS1_36VarlenDynamicPersistentTileSchedulerILi192ELi128ELi384ELi128ELb1ELb1ELb1ELb0ELb1ELb1EEEEEEEEEvNT_6ParamsE --------------------------
	.section	.nv.constant0._ZN7cutlass13device_kernelIN5flash11enable_sm90INS1_16FlashAttnFwdSm90INS1_25CollectiveMainloopFwdSm90ILi2EN4cute5tupleIJNS5_1CILi1EEES8_S8_EEENS6_IJNS7_ILi192EEENS7_ILi128EEENS7_ILi96EEEEEELi96ENS_6half_tEfNS_4arch4Sm90ELb0ELb0ELb1ELb1ELb1ELb0ELb0ELb0ELb1ELb1ELb1ELb0EEENS1_21CollectiveEpilogueFwdINS6_IJSA_SC_SB_EEES9_SE_SG_Li384ELb1ELb1ELb1ELb0EEENS1_36VarlenDynamicPersistentTileSchedulerILi192ELi128ELi384ELi128ELb1ELb1ELb1ELb0ELb1ELb1EEEEEEEEEvNT_6ParamsE,"a",@progbits
	.sectionflags	@""
	.align	4
.nv.constant0._ZN7cutlass13device_kernelIN5flash11enable_sm90INS1_16FlashAttnFwdSm90INS1_25CollectiveMainloopFwdSm90ILi2EN4cute5tupleIJNS5_1CILi1EEES8_S8_EEENS6_IJNS7_ILi192EEENS7_ILi128EEENS7_ILi96EEEEEELi96ENS_6half_tEfNS_4arch4Sm90ELb0ELb0ELb1ELb1ELb1ELb0ELb0ELb0ELb1ELb1ELb1ELb0EEENS1_21CollectiveEpilogueFwdINS6_IJSA_SC_SB_EEES9_SE_SG_Li384ELb1ELb1ELb1ELb0EEENS1_36VarlenDynamicPersistentTileSchedulerILi192ELi128ELi384ELi128ELb1ELb1ELb1ELb0ELb1ELb1EEEEEEEEEvNT_6ParamsE:
	.zero		3584


//--------------------- .nv.constant0._ZN7cutlass13device_kernelIN5flash11enable_sm90INS1_16FlashAttnFwdSm90INS1_25CollectiveMainloopFwdSm90ILi2EN4cute5tupleIJNS5_1CILi1EEES8_S8_EEENS6_IJNS7_ILi192EEENS7_ILi128EEENS7_ILi96EEEEEELi96ENS_6half_tEfNS_4arch4Sm90ELb0ELb0ELb1ELb1ELb1ELb1ELb0ELb0ELb1ELb1ELb1ELb0EEENS1_21CollectiveEpilogueFwdINS6_IJSA_SC_SB_EEES9_SE_SG_Li384ELb1ELb1ELb1ELb0EEENS1_36VarlenDynamicPersistentTileSchedulerILi192ELi128ELi384ELi128ELb1ELb1ELb1ELb0ELb1ELb1EEEEEEEEEvNT_6ParamsE --------------------------
	.section	.nv.constant0._ZN7cutlass13device_kernelIN5flash11enable_sm90INS1_16FlashAttnFwdSm90INS1_25CollectiveMainloopFwdSm90ILi2EN4cute5tupleIJNS5_1CILi1EEES8_S8_EEENS6_IJNS7_ILi192EEENS7_ILi128EEENS7_ILi96EEEEEELi96ENS_6half_tEfNS_4arch4Sm90ELb0ELb0ELb1ELb1ELb1ELb1ELb0ELb0ELb1ELb1ELb1ELb0EEENS1_21CollectiveEpilogueFwdINS6_IJSA_SC_SB_EEES9_SE_SG_Li384ELb1ELb1ELb1ELb0EEENS1_36VarlenDynamicPersistentTileSchedulerILi192ELi128ELi384ELi128ELb1ELb1ELb1ELb0ELb1ELb1EEEEEEEEEvNT_6ParamsE,"a",@progbits
	.sectionflags	@""
	.align	4
.nv.constant0._ZN7cutlass13device_kernelIN5flash11enable_sm90INS1_16FlashAttnFwdSm90INS1_25CollectiveMainloopFwdSm90ILi2EN4cute5tupleIJNS5_1CILi1EEES8_S8_EEENS6_IJNS7_ILi192EEENS7_ILi128EEENS7_ILi96EEEEEELi96ENS_6half_tEfNS_4arch4Sm90ELb0ELb0ELb1ELb1ELb1ELb1ELb0ELb0ELb1ELb1ELb1ELb0EEENS1_21CollectiveEpilogueFwdINS6_IJSA_SC_SB_EEES9_SE_SG_Li384ELb1ELb1ELb1ELb0EEENS1_36VarlenDynamicPersistentTileSchedulerILi192ELi128ELi384ELi128ELb1ELb1ELb1ELb0ELb1ELb1EEEEEEEEEvNT_6ParamsE:
	.zero		3584


//--------------------- .nv.constant0._ZN7cutlass13device_kernelIN5flash11enable_sm90INS1_16FlashAttnFwdSm90INS1_25CollectiveMainloopFwdSm90ILi2EN4cute5tupleIJNS5_1CILi1EEES8_S8_EEENS6_IJNS7_ILi192EEENS7_ILi128EEENS7_ILi96EEEEEELi96ENS_6half_tEfNS_4arch4Sm90ELb0ELb1ELb1ELb0ELb1ELb0ELb0ELb0ELb1ELb1ELb1ELb0EEENS1_21CollectiveEpilogueFwdINS6_IJSA_SC_SB_EEES9_SE_SG_Li384ELb0ELb1ELb1ELb0EEENS1_19SingleTileSchedulerILb0ELb1ELb1ELi192EEEEEEEEEvNT_6ParamsE --------------------------
	.section	.nv.constant0._ZN7cutlass13device_kernelIN5flash11enable_sm90INS1_16FlashAttnFwdSm90INS1_25CollectiveMainloopFwdSm90ILi2EN4cute5tupleIJNS5_1CILi1EEES8_S8_EEENS6_IJNS7_ILi192EEENS7_ILi128EEENS7_ILi96EEEEEELi96ENS_6half_tEfNS_4arch4Sm90ELb0ELb1ELb1ELb0ELb1ELb0ELb0ELb0ELb1ELb1ELb1ELb0EEENS1_21CollectiveEpilogueFwdINS6_IJSA_SC_SB_EEES9_SE_SG_Li384ELb0ELb1ELb1ELb0EEENS1_19SingleTileSchedulerILb0ELb1ELb1ELi192EEEEEEEEEvNT_6ParamsE,"a",@progbits
	.sectionflags	@""
	.align	4
.nv.constant0._ZN7cutlass13device_kernelIN5flash11enable_sm90INS1_16FlashAttnFwdSm90INS1_25CollectiveMainloopFwdSm90ILi2EN4cute5tupleIJNS5_1CILi1EEES8_S8_EEENS6_IJNS7_ILi192EEENS7_ILi128EEENS7_ILi96EEEEEELi96ENS_6half_tEfNS_4arch4Sm90ELb0ELb1ELb1ELb0ELb1ELb0ELb0ELb0ELb1ELb1ELb1ELb0EEENS1_21CollectiveEpilogueFwdINS6_IJSA_SC_SB_EEES9_SE_SG_Li384ELb0ELb1ELb1ELb0EEENS1_19SingleTileSchedulerILb0ELb1ELb1ELi192EEEEEEEEEvNT_6ParamsE:
	.zero		3456


//--------------------- .nv.constant0._ZN7cutlass13device_kernelIN5flash11enable_sm90INS1_16FlashAttnFwdSm90INS1_25CollectiveMainloopFwdSm90ILi2EN4cute5tupleIJNS5_1CILi1EEES8_S8_EEENS6_IJNS7_ILi192EEENS7_ILi128EEENS7_ILi96EEEEEELi96ENS_6half_tEfNS_4arch4Sm90ELb0ELb1ELb1ELb1ELb1ELb0ELb0ELb0ELb1ELb1ELb1ELb0EEENS1_21CollectiveEpilogueFwdINS6_IJSA_SC_SB_EEES9_SE_SG_Li384ELb1ELb1ELb1ELb0EEENS1_36VarlenDynamicPersistentTileSchedulerILi192ELi128ELi384ELi128ELb1ELb1ELb1ELb1ELb0ELb1EEEEEEEEEvNT_6ParamsE --------------------------
	.section	.nv.constant0._ZN7cutlass13device_kernelIN5flash11enable_sm90INS1_16FlashAttnFwdSm90INS1_25CollectiveMainloopFwdSm90ILi2EN4cute5tupleIJNS5_1CILi1EEES8_S8_EEENS6_IJNS7_ILi192EEENS7_ILi128EEENS7_ILi96EEEEEELi96ENS_6half_tEfNS_4arch4Sm90ELb0ELb1ELb1ELb1ELb1ELb0ELb0ELb0ELb1ELb1ELb1ELb0EEENS1_21CollectiveEpilogueFwdINS6_IJSA_SC_SB_EEES9_SE_SG_Li384ELb1ELb1ELb1ELb0EEENS1_36VarlenDynamicPersistentTileSchedulerILi192ELi128ELi384ELi128ELb1ELb1ELb1ELb1ELb0ELb1EEEEEEEEEvNT_6ParamsE,"a",@progbits
	.sectionflags	@""
	.align	4
.nv.constant0._ZN7cutlass13device_kernelIN5flash11enable_sm90INS1_16FlashAttnFwdSm90INS1_25CollectiveMainloopFwdSm90ILi2EN4cute5tupleIJNS5_1CILi1EEES8_S8_EEENS6_IJNS7_ILi192EEENS7_ILi128EEENS7_ILi96EEEEEELi96ENS_6half_tEfNS_4arch4Sm90ELb0ELb1ELb1ELb1ELb1ELb0ELb0ELb0ELb1ELb1ELb1ELb0EEENS1_21CollectiveEpilogueFwdINS6_IJSA_SC_SB_EEES9_SE_SG_Li384ELb1ELb1ELb1ELb0EEENS1_36VarlenDynamicPersistentTileSchedulerILi192ELi128ELi384ELi128ELb1ELb1ELb1ELb1ELb0ELb1EEEEEEEEEvNT_6ParamsE:
	.zero		3584


//--------------------- .nv.constant0._ZN7cutlass13device_kernelIN5flash11enable_sm90INS1_16FlashAttnFwdSm90INS1_25CollectiveMainloopFwdSm90ILi2EN4cute5tupleIJNS5_1CILi1EEES8_S8_EEENS6_IJNS7_ILi192EEENS7_ILi128EEENS7_ILi96EEEEEELi96ENS_6half_tEfNS_4arch4Sm90ELb0ELb1ELb1ELb1ELb1ELb1ELb0ELb0ELb1ELb1ELb1ELb0EEENS1_21CollectiveEpilogueFwdINS6_IJSA_SC_SB_EEES9_SE_SG_Li384ELb1ELb1ELb1ELb0EEENS1_36VarlenDynamicPersistentTileSchedulerILi192ELi128ELi384ELi128ELb1ELb1ELb1ELb1ELb0ELb1EEEEEEEEEvNT_6ParamsE --------------------------
	.section	.nv.constant0._ZN7cutlass13device_kernelIN5flash11enable_sm90INS1_16FlashAttnFwdSm90INS1_25CollectiveMainloopFwdSm90ILi2EN4cute5tupleIJNS5_1CILi1EEES8_S8_EEENS6_IJNS7_ILi192EEENS7_ILi128EEENS7_ILi96EEEEEELi96ENS_6half_tEfNS_4arch4Sm90ELb0ELb1ELb1ELb1ELb1ELb1ELb0ELb0ELb1ELb1ELb1ELb0EEENS1_21CollectiveEpilogueFwdINS6_IJSA_SC_SB_EEES9_SE_SG_Li384ELb1ELb1ELb1ELb0EEENS1_36VarlenDynamicPersistentTileSchedulerILi192ELi128ELi384ELi128ELb1ELb1ELb1ELb1ELb0ELb1EEEEEEEEEvNT_6ParamsE,"a",@progbits
	.sectionflags	@""
	.align	4
.nv.constant0._ZN7cutlass13device_kernelIN5flash11enable_sm90INS1_16FlashAttnFwdSm90INS1_25CollectiveMainloopFwdSm90ILi2EN4cute5tupleIJNS5_1CILi1EEES8_S8_EEENS6_IJNS7_ILi192EEENS7_ILi128EEENS7_ILi96EEEEEELi96ENS_6half_tEfNS_4arch4Sm90ELb0ELb1ELb1ELb1ELb1ELb1ELb0ELb0ELb1ELb1ELb1ELb0EEENS1_21CollectiveEpilogueFwdINS6_IJSA_SC_SB_EEES9_SE_SG_Li384ELb1ELb1ELb1ELb0EEENS1_36VarlenDynamicPersistentTileSchedulerILi192ELi128ELi384ELi128ELb1ELb1ELb1ELb1ELb0ELb1EEEEEEEEEvNT_6ParamsE:
	.zero		3584


//--------------------- .nv.constant0._ZN7cutlass13device_kernelIN5flash11enable_sm90INS1_16FlashAttnFwdSm90INS1_25CollectiveMainloopFwdSm90ILi2EN4cute5tupleIJNS5_1CILi1EEES8_S8_EEENS6_IJNS7_ILi192EEENS7_ILi128EEENS7_ILi96EEEEEELi96ENS_6half_tEfNS_4arch4Sm90ELb1ELb0ELb1ELb0ELb1ELb0ELb0ELb0ELb1ELb1ELb1ELb0EEENS1_21CollectiveEpilogueFwdINS6_IJSA_SC_SB_EEES9_SE_SG_Li384ELb0ELb1ELb1ELb0EEENS1_19SingleTileSchedulerILb0ELb1ELb1ELi192EEEEEEEEEvNT_6ParamsE --------------------------
	.section	.nv.constant0._ZN7cutlass13device_kernelIN5flash11enable_sm90INS1_16FlashAttnFwdSm90INS1_25CollectiveMainloopFwdSm90ILi2EN4cute5tupleIJNS5_1CILi1EEES8_S8_EEENS6_IJNS7_ILi192EEENS7_ILi128EEENS7_ILi96EEEEEELi96ENS_6half_tEfNS_4arch4Sm90ELb1ELb0ELb1ELb0ELb1ELb0ELb0ELb0ELb1ELb1ELb1ELb0EEENS1_21CollectiveEpilogueFwdINS6_IJSA_SC_SB_EEES9_SE_SG_Li384ELb0ELb1ELb1ELb0EEENS1_19SingleTileSchedulerILb0ELb1ELb1ELi192EEEEEEEEEvNT_6ParamsE,"a",@progbits
	.sectionflags	@""
	.align	4
.nv.constant0._ZN7cutlass13device_kernelIN5flash11enable_sm90INS1_16FlashAttnFwdSm90INS1_25CollectiveMainloopFwdSm90ILi2EN4cute5tupleIJNS5_1CILi1EEES8_S8_EEENS6_IJNS7_ILi192EEENS7_ILi128EEENS7_ILi96EEEEEELi96ENS_6half_tEfNS_4arch4Sm90ELb1ELb0ELb1ELb0ELb1ELb0ELb0ELb0ELb1ELb1ELb1ELb0EEENS1_21CollectiveEpilogueFwdINS6_IJSA_SC_SB_EEES9_SE_SG_Li384ELb0ELb1ELb1ELb0EEENS1_19SingleTileSchedulerILb0ELb1ELb1ELi192EEEEEEEEEvNT_6ParamsE:
	.zero		3456


//--------------------- .nv.constant0._ZN7cutlass13device_kernelIN5flash11enable_sm90INS1_16FlashAttnFwdSm90INS1_25CollectiveMainloopFwdSm90ILi2EN4cute5tupleIJNS5_1CILi1EEES8_S8_EEENS6_IJNS7_ILi192EEENS7_ILi128EEENS7_ILi96EEEEEELi96ENS_6half_tEfNS_4arch4Sm90ELb1ELb0ELb1ELb1ELb1ELb0ELb0ELb0ELb1ELb1ELb1ELb0EEENS1_21CollectiveEpilogueFwdINS6_IJSA_SC_SB_EEES9_SE_SG_Li384ELb1ELb1ELb1ELb0EEENS1_36VarlenDynamicPersistentTileSchedulerILi192ELi128ELi384ELi128ELb1ELb1ELb1ELb1ELb1ELb1EEEEEEEEEvNT_6ParamsE --------------------------
	.section	.nv.constant0._ZN7cutlass13device_kernelIN5flash11enable_sm90INS1_16FlashAttnFwdSm90INS1_25CollectiveMainloopFwdSm90ILi2EN4cute5tupleIJNS5_1CILi1EEES8_S8_EEENS6_IJNS7_ILi192EEENS7_ILi128EEENS7_ILi96EEEEEELi96ENS_6half_tEfNS_4arch4Sm90ELb1ELb0ELb1ELb1ELb1ELb0ELb0ELb0ELb1ELb1ELb1ELb0EEENS1_21CollectiveEpilogueFwdINS6_IJSA_SC_SB_EEES9_SE_SG_Li384ELb1ELb1ELb1ELb0EEENS1_36VarlenDynamicPersistentTileSchedulerILi192ELi128ELi384ELi128ELb1ELb1ELb1ELb1ELb1ELb1EEEEEEEEEvNT_6ParamsE,"a",@progbits
	.sectionflags	@""
	.align	4
.nv.constant0._ZN7cutlass13device_kernelIN5flash11enable_sm90INS1_16FlashAttnFwdSm90INS1_25CollectiveMainloopFwdSm90ILi2EN4cute5tupleIJNS5_1CILi1EEES8_S8_EEENS6_IJNS7_ILi192EEENS7_ILi128EEENS7_ILi96EEEEEELi96ENS_6half_tEfNS_4arch4Sm90ELb1ELb0ELb1ELb1ELb1ELb0ELb0ELb0ELb1ELb1ELb1ELb0EEENS1_21CollectiveEpilogueFwdINS6_IJSA_SC_SB_EEES9_SE_SG_Li384ELb1ELb1ELb1ELb0EEENS1_36VarlenDynamicPersistentTileSchedulerILi192ELi128ELi384ELi128ELb1ELb1ELb1ELb1ELb1ELb1EEEEEEEEEvNT_6ParamsE:
	.zero		3584


//--------------------- .nv.constant0._ZN7cutlass13device_kernelIN5flash11enable_sm90INS1_16FlashAttnFwdSm90INS1_25CollectiveMainloopFwdSm90ILi2EN4cute5tupleIJNS5_1CILi1EEES8_S8_EEENS6_IJNS7_ILi192EEENS7_ILi128EEENS7_ILi96EEEEEELi96ENS_6half_tEfNS_4arch4Sm90ELb1ELb0ELb1ELb1ELb1ELb1ELb0ELb0ELb1ELb1ELb1ELb0EEENS1_21CollectiveEpilogueFwdINS6_IJSA_SC_SB_EEES9_SE_SG_Li384ELb1ELb1ELb1ELb0EEENS1_36VarlenDynamicPersistentTileSchedulerILi192ELi128ELi384ELi128ELb1ELb1ELb1ELb1ELb1ELb1EEEEEEEEEvNT_6ParamsE --------------------------
	.section	.nv.constant0._ZN7cutlass13device_kernelIN5flash11enable_sm90INS1_16FlashAttnFwdSm90INS1_25CollectiveMainloopFwdSm90ILi2EN4cute5tupleIJNS5_1CILi1EEES8_S8_EEENS6_IJNS7_ILi192EEENS7_ILi128EEENS7_ILi96EEEEEELi96ENS_6half_tEfNS_4arch4Sm90ELb1ELb0ELb1ELb1ELb1ELb1ELb0ELb0ELb1ELb1ELb1ELb0EEENS1_21CollectiveEpilogueFwdINS6_IJSA_SC_SB_EEES9_SE_SG_Li384ELb1ELb1ELb1ELb0EEENS1_36VarlenDynamicPersistentTileSchedulerILi192ELi128ELi384ELi128ELb1ELb1ELb1ELb1ELb1ELb1EEEEEEEEEvNT_6ParamsE,"a",@progbits
	.sectionflags	@""
	.align	4
.nv.constant0._ZN7cutlass13device_kernelIN5flash11enable_sm90INS1_16FlashAttnFwdSm90INS1_25CollectiveMainloopFwdSm90ILi2EN4cute5tupleIJNS5_1CILi1EEES8_S8_EEENS6_IJNS7_ILi192EEENS7_ILi128EEENS7_ILi96EEEEEELi96ENS_6half_tEfNS_4arch4Sm90ELb1ELb0ELb1ELb1ELb1ELb1ELb0ELb0ELb1ELb1ELb1ELb0EEENS1_21CollectiveEpilogueFwdINS6_IJSA_SC_SB_EEES9_SE_SG_Li384ELb1ELb1ELb1ELb0EEENS1_36VarlenDynamicPersistentTileSchedulerILi192ELi128ELi384ELi128ELb1ELb1ELb1ELb1ELb1ELb1EEEEEEEEEvNT_6ParamsE:
	.zero		3584


//--------------------- SYMBOLS --------------------------

	.type		.nv.reservedSmem.offset0,@object
	.size		.nv.reservedSmem.offset0,0x4
